//
// Generated by NVIDIA NVVM Compiler
//
// Compiler Build ID: CL-36424714
// Cuda compilation tools, release 13.0, V13.0.88
// Based on NVVM 20.0.0
//

.version 9.0
.target sm_100
.address_size 64

	// .globl	t1wt3_cuda_kernel
// _ZZ17t1wt3_cuda_kernelE10etd_shared has been demoted

.visible .entry t1wt3_cuda_kernel(
	.param .u32 t1wt3_cuda_kernel_param_0,
	.param .u32 t1wt3_cuda_kernel_param_1,
	.param .u32 t1wt3_cuda_kernel_param_2,
	.param .u32 t1wt3_cuda_kernel_param_3,
	.param .u32 t1wt3_cuda_kernel_param_4,
	.param .u64 .ptr .align 1 t1wt3_cuda_kernel_param_5,
	.param .u64 .ptr .align 1 t1wt3_cuda_kernel_param_6,
	.param .u64 .ptr .align 1 t1wt3_cuda_kernel_param_7,
	.param .u64 .ptr .align 1 t1wt3_cuda_kernel_param_8,
	.param .u64 .ptr .align 1 t1wt3_cuda_kernel_param_9,
	.param .u64 .ptr .align 1 t1wt3_cuda_kernel_param_10,
	.param .u64 .ptr .align 1 t1wt3_cuda_kernel_param_11,
	.param .u64 .ptr .align 1 t1wt3_cuda_kernel_param_12,
	.param .u64 .ptr .align 1 t1wt3_cuda_kernel_param_13,
	.param .u64 .ptr .align 1 t1wt3_cuda_kernel_param_14,
	.param .u64 .ptr .align 1 t1wt3_cuda_kernel_param_15
)
{
	.reg .pred 	%p<20>;
	.reg .b32 	%r<78>;
	.reg .b64 	%rd<35>;
	.reg .b64 	%fd<122>;
	// demoted variable
	.shared .align 8 .b8 _ZZ17t1wt3_cuda_kernelE10etd_shared[8192];
	ld.param.u32 	%r37, [t1wt3_cuda_kernel_param_0];
	ld.param.u32 	%r38, [t1wt3_cuda_kernel_param_1];
	ld.param.u32 	%r39, [t1wt3_cuda_kernel_param_2];
	ld.param.u32 	%r36, [t1wt3_cuda_kernel_param_4];
	ld.param.u64 	%rd4, [t1wt3_cuda_kernel_param_5];
	ld.param.u64 	%rd6, [t1wt3_cuda_kernel_param_13];
	ld.param.u64 	%rd7, [t1wt3_cuda_kernel_param_14];
	ld.param.u64 	%rd5, [t1wt3_cuda_kernel_param_15];
	cvta.to.global.u64 	%rd1, %rd7;
	cvta.to.global.u64 	%rd8, %rd6;
	mov.u32 	%r1, %ctaid.x;
	mov.u32 	%r2, %ctaid.y;
	mul.wide.s32 	%rd9, %r37, 8;
	add.s64 	%rd10, %rd8, %rd9;
	ld.global.f64 	%fd26, [%rd10+-8];
	mul.wide.s32 	%rd11, %r38, 8;
	add.s64 	%rd12, %rd8, %rd11;
	ld.global.f64 	%fd27, [%rd12+-8];
	add.f64 	%fd28, %fd26, %fd27;
	mul.wide.s32 	%rd13, %r39, 8;
	add.s64 	%rd14, %rd8, %rd13;
	ld.global.f64 	%fd29, [%rd14+-8];
	add.f64 	%fd1, %fd28, %fd29;
	setp.lt.s32 	%p1, %r36, 1;
	mov.f64 	%fd111, 0d0000000000000000;
	@%p1 bra 	$L__BB0_6;
	cvta.to.global.u64 	%rd2, %rd4;
	mov.u32 	%r3, %tid.x;
	mul.wide.u32 	%rd15, %r2, 8;
	add.s64 	%rd3, %rd1, %rd15;
	mul.lo.s32 	%r41, %r36, %r2;
	add.s32 	%r4, %r41, %r1;
	mul.lo.s32 	%r42, %r41, %r36;
	add.s32 	%r5, %r42, %r1;
	mul.lo.s32 	%r43, %r36, %r1;
	mul.lo.s32 	%r44, %r43, %r36;
	add.s32 	%r6, %r44, %r41;
	add.s32 	%r7, %r43, %r2;
	add.s32 	%r8, %r44, %r2;
	add.s32 	%r9, %r42, %r43;
	mov.f64 	%fd111, 0d0000000000000000;
	mov.b32 	%r70, 0;
	mov.u32 	%r10, %ntid.x;
	mul.wide.u32 	%rd16, %r1, 8;
	add.s64 	%rd17, %rd1, %rd16;
$L__BB0_2:
	setp.eq.s32 	%p2, %r1, %r2;
	setp.gt.u32 	%p3, %r1, %r2;
	add.s32 	%r12, %r70, %r3;
	setp.ge.s32 	%p4, %r12, %r36;
	or.pred  	%p5, %p3, %p4;
	setp.eq.s32 	%p6, %r2, %r12;
	and.pred  	%p7, %p2, %p6;
	or.pred  	%p8, %p5, %p7;
	@%p8 bra 	$L__BB0_5;
	ld.global.f64 	%fd31, [%rd17];
	ld.global.f64 	%fd32, [%rd3];
	add.f64 	%fd33, %fd31, %fd32;
	mul.wide.s32 	%rd18, %r12, 8;
	add.s64 	%rd19, %rd1, %rd18;
	ld.global.f64 	%fd34, [%rd19];
	add.f64 	%fd35, %fd33, %fd34;
	sub.f64 	%fd36, %fd1, %fd35;
	rcp.rn.f64 	%fd3, %fd36;
	mul.lo.s32 	%r45, %r12, %r36;
	mul.lo.s32 	%r46, %r45, %r36;
	add.s32 	%r47, %r4, %r46;
	mul.wide.s32 	%rd20, %r47, 8;
	add.s64 	%rd21, %rd2, %rd20;
	ld.global.f64 	%fd4, [%rd21];
	add.s32 	%r48, %r5, %r45;
	mul.wide.s32 	%rd22, %r48, 8;
	add.s64 	%rd23, %rd2, %rd22;
	ld.global.f64 	%fd37, [%rd23];
	add.s32 	%r49, %r6, %r12;
	mul.wide.s32 	%rd24, %r49, 8;
	add.s64 	%rd25, %rd2, %rd24;
	ld.global.f64 	%fd38, [%rd25];
	add.f64 	%fd5, %fd37, %fd38;
	add.s32 	%r50, %r7, %r46;
	mul.wide.s32 	%rd26, %r50, 8;
	add.s64 	%rd27, %rd2, %rd26;
	ld.global.f64 	%fd6, [%rd27];
	add.f64 	%fd39, %fd5, %fd6;
	add.s32 	%r51, %r8, %r45;
	mul.wide.s32 	%rd28, %r51, 8;
	add.s64 	%rd29, %rd2, %rd28;
	ld.global.f64 	%fd40, [%rd29];
	add.s32 	%r52, %r9, %r12;
	mul.wide.s32 	%rd30, %r52, 8;
	add.s64 	%rd31, %rd2, %rd30;
	ld.global.f64 	%fd41, [%rd31];
	add.f64 	%fd7, %fd40, %fd41;
	mul.f64 	%fd42, %fd39, 0dC010000000000000;
	fma.rn.f64 	%fd43, %fd4, 0d4020000000000000, %fd42;
	fma.rn.f64 	%fd44, %fd7, 0d4000000000000000, %fd43;
	mul.f64 	%fd45, %fd4, %fd44;
	fma.rn.f64 	%fd111, %fd3, %fd45, %fd111;
	@%p2 bra 	$L__BB0_5;
	add.f64 	%fd46, %fd7, %fd4;
	mul.f64 	%fd47, %fd46, 0dC010000000000000;
	fma.rn.f64 	%fd48, %fd6, 0d4020000000000000, %fd47;
	fma.rn.f64 	%fd49, %fd5, 0d4000000000000000, %fd48;
	mul.f64 	%fd50, %fd6, %fd49;
	fma.rn.f64 	%fd111, %fd3, %fd50, %fd111;
$L__BB0_5:
	add.s32 	%r70, %r70, %r10;
	setp.lt.s32 	%p10, %r70, %r36;
	@%p10 bra 	$L__BB0_2;
$L__BB0_6:
	mov.u32 	%r53, %tid.x;
	shl.b32 	%r54, %r53, 3;
	mov.u32 	%r55, _ZZ17t1wt3_cuda_kernelE10etd_shared;
	add.s32 	%r56, %r55, %r54;
	st.shared.f64 	[%r56], %fd111;
	bar.sync 	0;
	mov.u32 	%r57, %nctaid.x;
	mad.lo.s32 	%r14, %r2, %r57, %r1;
	setp.ne.s32 	%p11, %r53, 0;
	@%p11 bra 	$L__BB0_20;
	mov.u32 	%r15, %ntid.x;
	and.b32  	%r16, %r15, 15;
	setp.lt.u32 	%p12, %r15, 16;
	mov.f64 	%fd121, 0d0000000000000000;
	mov.b32 	%r74, 0;
	@%p12 bra 	$L__BB0_10;
	and.b32  	%r74, %r15, 2032;
	add.s32 	%r71, %r55, 64;
	and.b32  	%r61, %r15, -16;
	neg.s32 	%r72, %r61;
	mov.f64 	%fd121, 0d0000000000000000;
$L__BB0_9:
	.pragma "nounroll";
	ld.shared.f64 	%fd54, [%r71+-64];
	add.f64 	%fd55, %fd121, %fd54;
	ld.shared.f64 	%fd56, [%r71+-56];
	add.f64 	%fd57, %fd55, %fd56;
	ld.shared.f64 	%fd58, [%r71+-48];
	add.f64 	%fd59, %fd57, %fd58;
	ld.shared.f64 	%fd60, [%r71+-40];
	add.f64 	%fd61, %fd59, %fd60;
	ld.shared.f64 	%fd62, [%r71+-32];
	add.f64 	%fd63, %fd61, %fd62;
	ld.shared.f64 	%fd64, [%r71+-24];
	add.f64 	%fd65, %fd63, %fd64;
	ld.shared.f64 	%fd66, [%r71+-16];
	add.f64 	%fd67, %fd65, %fd66;
	ld.shared.f64 	%fd68, [%r71+-8];
	add.f64 	%fd69, %fd67, %fd68;
	ld.shared.f64 	%fd70, [%r71];
	add.f64 	%fd71, %fd69, %fd70;
	ld.shared.f64 	%fd72, [%r71+8];
	add.f64 	%fd73, %fd71, %fd72;
	ld.shared.f64 	%fd74, [%r71+16];
	add.f64 	%fd75, %fd73, %fd74;
	ld.shared.f64 	%fd76, [%r71+24];
	add.f64 	%fd77, %fd75, %fd76;
	ld.shared.f64 	%fd78, [%r71+32];
	add.f64 	%fd79, %fd77, %fd78;
	ld.shared.f64 	%fd80, [%r71+40];
	add.f64 	%fd81, %fd79, %fd80;
	ld.shared.f64 	%fd82, [%r71+48];
	add.f64 	%fd83, %fd81, %fd82;
	ld.shared.f64 	%fd84, [%r71+56];
	add.f64 	%fd121, %fd83, %fd84;
	add.s32 	%r72, %r72, 16;
	add.s32 	%r71, %r71, 128;
	setp.ne.s32 	%p13, %r72, 0;
	@%p13 bra 	$L__BB0_9;
$L__BB0_10:
	setp.eq.s32 	%p14, %r16, 0;
	@%p14 bra 	$L__BB0_19;
	and.b32  	%r24, %r15, 7;
	setp.lt.u32 	%p15, %r16, 8;
	@%p15 bra 	$L__BB0_13;
	shl.b32 	%r62, %r74, 3;
	add.s32 	%r64, %r55, %r62;
	ld.shared.f64 	%fd86, [%r64];
	add.f64 	%fd87, %fd121, %fd86;
	ld.shared.f64 	%fd88, [%r64+8];
	add.f64 	%fd89, %fd87, %fd88;
	ld.shared.f64 	%fd90, [%r64+16];
	add.f64 	%fd91, %fd89, %fd90;
	ld.shared.f64 	%fd92, [%r64+24];
	add.f64 	%fd93, %fd91, %fd92;
	ld.shared.f64 	%fd94, [%r64+32];
	add.f64 	%fd95, %fd93, %fd94;
	ld.shared.f64 	%fd96, [%r64+40];
	add.f64 	%fd97, %fd95, %fd96;
	ld.shared.f64 	%fd98, [%r64+48];
	add.f64 	%fd99, %fd97, %fd98;
	ld.shared.f64 	%fd100, [%r64+56];
	add.f64 	%fd121, %fd99, %fd100;
	add.s32 	%r74, %r74, 8;
$L__BB0_13:
	setp.eq.s32 	%p16, %r24, 0;
	@%p16 bra 	$L__BB0_19;
	and.b32  	%r27, %r15, 3;
	setp.lt.u32 	%p17, %r24, 4;
	@%p17 bra 	$L__BB0_16;
	shl.b32 	%r65, %r74, 3;
	add.s32 	%r67, %r55, %r65;
	ld.shared.f64 	%fd102, [%r67];
	add.f64 	%fd103, %fd121, %fd102;
	ld.shared.f64 	%fd104, [%r67+8];
	add.f64 	%fd105, %fd103, %fd104;
	ld.shared.f64 	%fd106, [%r67+16];
	add.f64 	%fd107, %fd105, %fd106;
	ld.shared.f64 	%fd108, [%r67+24];
	add.f64 	%fd121, %fd107, %fd108;
	add.s32 	%r74, %r74, 4;
$L__BB0_16:
	setp.eq.s32 	%p18, %r27, 0;
	@%p18 bra 	$L__BB0_19;
	shl.b32 	%r68, %r74, 3;
	add.s32 	%r77, %r55, %r68;
	neg.s32 	%r76, %r27;
$L__BB0_18:
	.pragma "nounroll";
	ld.shared.f64 	%fd109, [%r77];
	add.f64 	%fd121, %fd121, %fd109;
	add.s32 	%r77, %r77, 8;
	add.s32 	%r76, %r76, 1;
	setp.ne.s32 	%p19, %r76, 0;
	@%p19 bra 	$L__BB0_18;
$L__BB0_19:
	cvta.to.global.u64 	%rd32, %rd5;
	mul.wide.s32 	%rd33, %r14, 8;
	add.s64 	%rd34, %rd32, %rd33;
	st.global.f64 	[%rd34], %fd121;
$L__BB0_20:
	ret;

}
	// .globl	reduce_etd_kernel
.visible .entry reduce_etd_kernel(
	.param .u64 reduce_etd_kernel_param_0,
	.param .u64 .ptr .align 1 reduce_etd_kernel_param_1,
	.param .u64 .ptr .align 1 reduce_etd_kernel_param_2
)
{
	.reg .pred 	%p<10>;
	.reg .b64 	%rd<38>;
	.reg .b64 	%fd<70>;

	ld.param.u64 	%rd22, [reduce_etd_kernel_param_0];
	ld.param.u64 	%rd23, [reduce_etd_kernel_param_1];
	ld.param.u64 	%rd24, [reduce_etd_kernel_param_2];
	cvta.to.global.u64 	%rd1, %rd24;
	cvta.to.global.u64 	%rd2, %rd23;
	setp.lt.s64 	%p1, %rd22, 1;
	@%p1 bra 	$L__BB1_13;
	ld.global.f64 	%fd66, [%rd1];
	and.b64  	%rd3, %rd22, 15;
	setp.lt.u64 	%p2, %rd22, 16;
	mov.b64 	%rd34, 0;
	@%p2 bra 	$L__BB1_4;
	and.b64  	%rd34, %rd22, 9223372036854775792;
	add.s64 	%rd31, %rd2, 64;
	mov.u64 	%rd32, %rd34;
$L__BB1_3:
	.pragma "nounroll";
	ld.global.f64 	%fd11, [%rd31+-64];
	add.f64 	%fd12, %fd11, %fd66;
	st.global.f64 	[%rd1], %fd12;
	ld.global.f64 	%fd13, [%rd31+-56];
	add.f64 	%fd14, %fd13, %fd12;
	st.global.f64 	[%rd1], %fd14;
	ld.global.f64 	%fd15, [%rd31+-48];
	add.f64 	%fd16, %fd15, %fd14;
	st.global.f64 	[%rd1], %fd16;
	ld.global.f64 	%fd17, [%rd31+-40];
	add.f64 	%fd18, %fd17, %fd16;
	st.global.f64 	[%rd1], %fd18;
	ld.global.f64 	%fd19, [%rd31+-32];
	add.f64 	%fd20, %fd19, %fd18;
	st.global.f64 	[%rd1], %fd20;
	ld.global.f64 	%fd21, [%rd31+-24];
	add.f64 	%fd22, %fd21, %fd20;
	st.global.f64 	[%rd1], %fd22;
	ld.global.f64 	%fd23, [%rd31+-16];
	add.f64 	%fd24, %fd23, %fd22;
	st.global.f64 	[%rd1], %fd24;
	ld.global.f64 	%fd25, [%rd31+-8];
	add.f64 	%fd26, %fd25, %fd24;
	st.global.f64 	[%rd1], %fd26;
	ld.global.f64 	%fd27, [%rd31];
	add.f64 	%fd28, %fd27, %fd26;
	st.global.f64 	[%rd1], %fd28;
	ld.global.f64 	%fd29, [%rd31+8];
	add.f64 	%fd30, %fd29, %fd28;
	st.global.f64 	[%rd1], %fd30;
	ld.global.f64 	%fd31, [%rd31+16];
	add.f64 	%fd32, %fd31, %fd30;
	st.global.f64 	[%rd1], %fd32;
	ld.global.f64 	%fd33, [%rd31+24];
	add.f64 	%fd34, %fd33, %fd32;
	st.global.f64 	[%rd1], %fd34;
	ld.global.f64 	%fd35, [%rd31+32];
	add.f64 	%fd36, %fd35, %fd34;
	st.global.f64 	[%rd1], %fd36;
	ld.global.f64 	%fd37, [%rd31+40];
	add.f64 	%fd38, %fd37, %fd36;
	st.global.f64 	[%rd1], %fd38;
	ld.global.f64 	%fd39, [%rd31+48];
	add.f64 	%fd40, %fd39, %fd38;
	st.global.f64 	[%rd1], %fd40;
	ld.global.f64 	%fd41, [%rd31+56];
	add.f64 	%fd66, %fd41, %fd40;
	st.global.f64 	[%rd1], %fd66;
	add.s64 	%rd32, %rd32, -16;
	add.s64 	%rd31, %rd31, 128;
	setp.ne.s64 	%p3, %rd32, 0;
	@%p3 bra 	$L__BB1_3;
$L__BB1_4:
	setp.eq.s64 	%p4, %rd3, 0;
	@%p4 bra 	$L__BB1_13;
	and.b64  	%rd11, %rd22, 7;
	setp.lt.u64 	%p5, %rd3, 8;
	@%p5 bra 	$L__BB1_7;
	shl.b64 	%rd26, %rd34, 3;
	add.s64 	%rd27, %rd2, %rd26;
	ld.global.f64 	%fd42, [%rd27];
	add.f64 	%fd43, %fd42, %fd66;
	st.global.f64 	[%rd1], %fd43;
	ld.global.f64 	%fd44, [%rd27+8];
	add.f64 	%fd45, %fd44, %fd43;
	st.global.f64 	[%rd1], %fd45;
	ld.global.f64 	%fd46, [%rd27+16];
	add.f64 	%fd47, %fd46, %fd45;
	st.global.f64 	[%rd1], %fd47;
	ld.global.f64 	%fd48, [%rd27+24];
	add.f64 	%fd49, %fd48, %fd47;
	st.global.f64 	[%rd1], %fd49;
	ld.global.f64 	%fd50, [%rd27+32];
	add.f64 	%fd51, %fd50, %fd49;
	st.global.f64 	[%rd1], %fd51;
	ld.global.f64 	%fd52, [%rd27+40];
	add.f64 	%fd53, %fd52, %fd51;
	st.global.f64 	[%rd1], %fd53;
	ld.global.f64 	%fd54, [%rd27+48];
	add.f64 	%fd55, %fd54, %fd53;
	st.global.f64 	[%rd1], %fd55;
	ld.global.f64 	%fd56, [%rd27+56];
	add.f64 	%fd66, %fd56, %fd55;
	st.global.f64 	[%rd1], %fd66;
	add.s64 	%rd34, %rd34, 8;
$L__BB1_7:
	setp.eq.s64 	%p6, %rd11, 0;
	@%p6 bra 	$L__BB1_13;
	and.b64  	%rd36, %rd22, 3;
	setp.lt.u64 	%p7, %rd11, 4;
	@%p7 bra 	$L__BB1_10;
	shl.b64 	%rd28, %rd34, 3;
	add.s64 	%rd29, %rd2, %rd28;
	ld.global.f64 	%fd57, [%rd29];
	add.f64 	%fd58, %fd57, %fd66;
	st.global.f64 	[%rd1], %fd58;
	ld.global.f64 	%fd59, [%rd29+8];
	add.f64 	%fd60, %fd59, %fd58;
	st.global.f64 	[%rd1], %fd60;
	ld.global.f64 	%fd61, [%rd29+16];
	add.f64 	%fd62, %fd61, %fd60;
	st.global.f64 	[%rd1], %fd62;
	ld.global.f64 	%fd63, [%rd29+24];
	add.f64 	%fd66, %fd63, %fd62;
	st.global.f64 	[%rd1], %fd66;
	add.s64 	%rd34, %rd34, 4;
$L__BB1_10:
	setp.eq.s64 	%p8, %rd36, 0;
	@%p8 bra 	$L__BB1_13;
	shl.b64 	%rd30, %rd34, 3;
	add.s64 	%rd37, %rd2, %rd30;
$L__BB1_12:
	.pragma "nounroll";
	ld.global.f64 	%fd64, [%rd37];
	add.f64 	%fd66, %fd64, %fd66;
	st.global.f64 	[%rd1], %fd66;
	add.s64 	%rd37, %rd37, 8;
	add.s64 	%rd36, %rd36, -1;
	setp.ne.s64 	%p9, %rd36, 0;
	@%p9 bra 	$L__BB1_12;
$L__BB1_13:
	ret;

}


// ===== COMPILED SASS (sm_100) =====

	.target	sm_100

	.elftype	@"ET_EXEC"


//--------------------- .note.nv.tkinfo           --------------------------
	.section	.note.nv.tkinfo,"",@"SHT_NOTE"
	.sectionflags	@"SHF_NOTE_NV_TKINFO"
	.tkinfo
        /*0018*/ 	.word	0x00000002
        /*0030*/ 	.string	""
        /*0030*/ 	.string	"ptxas"
        /*0030*/ 	.string	"Cuda compilation tools, release 13.0, V13.0.88"
        /*0030*/ 	.string	"Build cuda_13.0.r13.0/compiler.36424714_0"
        /*0030*/ 	.string	"-arch sm_100 -m 64 "



//--------------------- .note.nv.cuinfo           --------------------------
	.section	.note.nv.cuinfo,"",@"SHT_NOTE"
	.sectionflags	@"SHF_NOTE_NV_CUINFO"
        /*0018*/ 	.short	0x0002
        /*001a*/ 	.short	0x0064
        /*001c*/ 	.short	0x0082
	.zero		2


//--------------------- .nv.info                  --------------------------
	.section	.nv.info,"",@"SHT_CUDA_INFO"
	.align	4


	//----- nvinfo : EIATTR_REGCOUNT
	.align		4
        /*0000*/ 	.byte	0x04, 0x2f
        /*0002*/ 	.short	(.L_1 - .L_0)
	.align		4
.L_0:
        /*0004*/ 	.word	index@(t1wt3_cuda_kernel)
        /*0008*/ 	.word	0x00000020


	//----- nvinfo : EIATTR_FRAME_SIZE
	.align		4
.L_1:
        /*000c*/ 	.byte	0x04, 0x11
        /*000e*/ 	.short	(.L_3 - .L_2)
	.align		4
.L_2:
        /*0010*/ 	.word	index@($__internal_0_$__cuda_sm20_dblrcp_rn_slowpath_v3)
        /*0014*/ 	.word	0x00000000


	//----- nvinfo : EIATTR_FRAME_SIZE
	.align		4
.L_3:
        /*0018*/ 	.byte	0x04, 0x11
        /*001a*/ 	.short	(.L_5 - .L_4)
	.align		4
.L_4:
        /*001c*/ 	.word	index@(t1wt3_cuda_kernel)
        /*0020*/ 	.word	0x00000000


	//----- nvinfo : EIATTR_REGCOUNT
	.align		4
.L_5:
        /*0024*/ 	.byte	0x04, 0x2f
        /*0026*/ 	.short	(.L_7 - .L_6)
	.align		4
.L_6:
        /*0028*/ 	.word	index@(reduce_etd_kernel)
        /*002c*/ 	.word	0x00000018


	//----- nvinfo : EIATTR_FRAME_SIZE
	.align		4
.L_7:
        /*0030*/ 	.byte	0x04, 0x11
        /*0032*/ 	.short	(.L_9 - .L_8)
	.align		4
.L_8:
        /*0034*/ 	.word	index@(reduce_etd_kernel)
        /*0038*/ 	.word	0x00000000


	//----- nvinfo : EIATTR_MIN_STACK_SIZE
	.align		4
.L_9:
        /*003c*/ 	.byte	0x04, 0x12
        /*003e*/ 	.short	(.L_11 - .L_10)
	.align		4
.L_10:
        /*0040*/ 	.word	index@(reduce_etd_kernel)
        /*0044*/ 	.word	0x00000000


	//----- nvinfo : EIATTR_MIN_STACK_SIZE
	.align		4
.L_11:
        /*0048*/ 	.byte	0x04, 0x12
        /*004a*/ 	.short	(.L_13 - .L_12)
	.align		4
.L_12:
        /*004c*/ 	.word	index@(t1wt3_cuda_kernel)
        /*0050*/ 	.word	0x00000000
.L_13:


//--------------------- .nv.compat                --------------------------
	.section	.nv.compat,"",@"SHT_CUDA_COMPAT_INFO"
	.align	4
        /*0000*/ 	.byte	0x02, 0x09, 0x00, 0x00, 0x02, 0x02, 0x01, 0x00, 0x02, 0x05, 0x05, 0x00, 0x03, 0x07, 0x01, 0x01
        /*0010*/ 	.byte	0x02, 0x03, 0x00, 0x00, 0x02, 0x06, 0x01, 0x00, 0x04, 0x0b, 0x08, 0x00, 0x01, 0x00, 0x00, 0x00
        /*0020*/ 	.byte	0x00, 0x00, 0x00, 0x00


//--------------------- .nv.info.reduce_etd_kernel --------------------------
	.section	.nv.info.reduce_etd_kernel,"",@"SHT_CUDA_INFO"
	.sectionflags	@""
	.align	4


	//----- nvinfo : EIATTR_CUDA_API_VERSION
	.align		4
        /*0000*/ 	.byte	0x04, 0x37
        /*0002*/ 	.short	(.L_15 - .L_14)
.L_14:
        /*0004*/ 	.word	0x00000082


	//----- nvinfo : EIATTR_KPARAM_INFO
	.align		4
.L_15:
        /*0008*/ 	.byte	0x04, 0x17
        /*000a*/ 	.short	(.L_17 - .L_16)
.L_16:
        /*000c*/ 	.word	0x00000000
        /*0010*/ 	.short	0x0002
        /*0012*/ 	.short	0x0010
        /*0014*/ 	.byte	0x00, 0xf5, 0x21, 0x00


	//----- nvinfo : EIATTR_KPARAM_INFO
	.align		4
.L_17:
        /*0018*/ 	.byte	0x04, 0x17
        /*001a*/ 	.short	(.L_19 - .L_18)
.L_18:
        /*001c*/ 	.word	0x00000000
        /*0020*/ 	.short	0x0001
        /*0022*/ 	.short	0x0008
        /*0024*/ 	.byte	0x00, 0xf5, 0x21, 0x00


	//----- nvinfo : EIATTR_KPARAM_INFO
	.align		4
.L_19:
        /*0028*/ 	.byte	0x04, 0x17
        /*002a*/ 	.short	(.L_21 - .L_20)
.L_20:
        /*002c*/ 	.word	0x00000000
        /*0030*/ 	.short	0x0000
        /*0032*/ 	.short	0x0000
        /*0034*/ 	.byte	0x00, 0xf0, 0x21, 0x00


	//----- nvinfo : EIATTR_SPARSE_MMA_MASK
	.align		4
.L_21:
        /*0038*/ 	.byte	0x03, 0x50
        /*003a*/ 	.short	0x0000


	//----- nvinfo : EIATTR_MAXREG_COUNT
	.align		4
        /*003c*/ 	.byte	0x03, 0x1b
        /*003e*/ 	.short	0x00ff


	//----- nvinfo : EIATTR_MERCURY_ISA_VERSION
	.align		4
        /*0040*/ 	.byte	0x03, 0x5f
        /*0042*/ 	.short	0x0101


	//----- nvinfo : EIATTR_VRC_CTA_INIT_COUNT
	.align		4
        /*0044*/ 	.byte	0x02, 0x4a
	.zero		1
	.zero		1


	//----- nvinfo : EIATTR_EXIT_INSTR_OFFSETS
	.align		4
        /*0048*/ 	.byte	0x04, 0x1c
        /*004a*/ 	.short	(.L_23 - .L_22)


	//   ....[0]....
.L_22:
        /*004c*/ 	.word	0x00000040


	//   ....[1]....
        /*0050*/ 	.word	0x00000520


	//   ....[2]....
        /*0054*/ 	.word	0x00000760


	//   ....[3]....
        /*0058*/ 	.word	0x000008c0


	//   ....[4]....
        /*005c*/ 	.word	0x000009e0


	//----- nvinfo : EIATTR_CBANK_PARAM_SIZE
	.align		4
.L_23:
        /*0060*/ 	.byte	0x03, 0x19
        /*0062*/ 	.short	0x0018


	//----- nvinfo : EIATTR_PARAM_CBANK
	.align		4
        /*0064*/ 	.byte	0x04, 0x0a
        /*0066*/ 	.short	(.L_25 - .L_24)
	.align		4
.L_24:
        /*0068*/ 	.word	index@(.nv.constant0.reduce_etd_kernel)
        /*006c*/ 	.short	0x0380
        /*006e*/ 	.short	0x0018


	//----- nvinfo : EIATTR_SW_WAR
	.align		4
.L_25:
        /*0070*/ 	.byte	0x04, 0x36
        /*0072*/ 	.short	(.L_27 - .L_26)
.L_26:
        /*0074*/ 	.word	0x00000008
.L_27:


//--------------------- .nv.info.t1wt3_cuda_kernel --------------------------
	.section	.nv.info.t1wt3_cuda_kernel,"",@"SHT_CUDA_INFO"
	.sectionflags	@""
	.align	4


	//----- nvinfo : EIATTR_CUDA_API_VERSION
	.align		4
        /*0000*/ 	.byte	0x04, 0x37
        /*0002*/ 	.short	(.L_29 - .L_28)
.L_28:
        /*0004*/ 	.word	0x00000082


	//----- nvinfo : EIATTR_KPARAM_INFO
	.align		4
.L_29:
        /*0008*/ 	.byte	0x04, 0x17
        /*000a*/ 	.short	(.L_31 - .L_30)
.L_30:
        /*000c*/ 	.word	0x00000000
        /*0010*/ 	.short	0x000f
        /*0012*/ 	.short	0x0068
        /*0014*/ 	.byte	0x00, 0xf5, 0x21, 0x00


	//----- nvinfo : EIATTR_KPARAM_INFO
	.align		4
.L_31:
        /*0018*/ 	.byte	0x04, 0x17
        /*001a*/ 	.short	(.L_33 - .L_32)
.L_32:
        /*001c*/ 	.word	0x00000000
        /*0020*/ 	.short	0x000e
        /*0022*/ 	.short	0x0060
        /*0024*/ 	.byte	0x00, 0xf5, 0x21, 0x00


	//----- nvinfo : EIATTR_KPARAM_INFO
	.align		4
.L_33:
        /*0028*/ 	.byte	0x04, 0x17
        /*002a*/ 	.short	(.L_35 - .L_34)
.L_34:
        /*002c*/ 	.word	0x00000000
        /*0030*/ 	.short	0x000d
        /*0032*/ 	.short	0x0058
        /*0034*/ 	.byte	0x00, 0xf5, 0x21, 0x00


	//----- nvinfo : EIATTR_KPARAM_INFO
	.align		4
.L_35:
        /*0038*/ 	.byte	0x04, 0x17
        /*003a*/ 	.short	(.L_37 - .L_36)
.L_36:
        /*003c*/ 	.word	0x00000000
        /*0040*/ 	.short	0x000c
        /*0042*/ 	.short	0x0050
        /*0044*/ 	.byte	0x00, 0xf5, 0x21, 0x00


	//----- nvinfo : EIATTR_KPARAM_INFO
	.align		4
.L_37:
        /*0048*/ 	.byte	0x04, 0x17
        /*004a*/ 	.short	(.L_39 - .L_38)
.L_38:
        /*004c*/ 	.word	0x00000000
        /*0050*/ 	.short	0x000b
        /*0052*/ 	.short	0x0048
        /*0054*/ 	.byte	0x00, 0xf5, 0x21, 0x00


	//----- nvinfo : EIATTR_KPARAM_INFO
	.align		4
.L_39:
        /*0058*/ 	.byte	0x04, 0x17
        /*005a*/ 	.short	(.L_41 - .L_40)
.L_40:
        /*005c*/ 	.word	0x00000000
        /*0060*/ 	.short	0x000a
        /*0062*/ 	.short	0x0040
        /*0064*/ 	.byte	0x00, 0xf5, 0x21, 0x00


	//----- nvinfo : EIATTR_KPARAM_INFO
	.align		4
.L_41:
        /*0068*/ 	.byte	0x04, 0x17
        /*006a*/ 	.short	(.L_43 - .L_42)
.L_42:
        /*006c*/ 	.word	0x00000000
        /*0070*/ 	.short	0x0009
        /*0072*/ 	.short	0x0038
        /*0074*/ 	.byte	0x00, 0xf5, 0x21, 0x00


	//----- nvinfo : EIATTR_KPARAM_INFO
	.align		4
.L_43:
        /*0078*/ 	.byte	0x04, 0x17
        /*007a*/ 	.short	(.L_45 - .L_44)
.L_44:
        /*007c*/ 	.word	0x00000000
        /*0080*/ 	.short	0x0008
        /*0082*/ 	.short	0x0030
        /*0084*/ 	.byte	0x00, 0xf5, 0x21, 0x00


	//----- nvinfo : EIATTR_KPARAM_INFO
	.align		4
.L_45:
        /*0088*/ 	.byte	0x04, 0x17
        /*008a*/ 	.short	(.L_47 - .L_46)
.L_46:
        /*008c*/ 	.word	0x00000000
        /*0090*/ 	.short	0x0007
        /*0092*/ 	.short	0x0028
        /*0094*/ 	.byte	0x00, 0xf5, 0x21, 0x00


	//----- nvinfo : EIATTR_KPARAM_INFO
	.align		4
.L_47:
        /*0098*/ 	.byte	0x04, 0x17
        /*009a*/ 	.short	(.L_49 - .L_48)
.L_48:
        /*009c*/ 	.word	0x00000000
        /*00a0*/ 	.short	0x0006
        /*00a2*/ 	.short	0x0020
        /*00a4*/ 	.byte	0x00, 0xf5, 0x21, 0x00


	//----- nvinfo : EIATTR_KPARAM_INFO
	.align		4
.L_49:
        /*00a8*/ 	.byte	0x04, 0x17
        /*00aa*/ 	.short	(.L_51 - .L_50)
.L_50:
        /*00ac*/ 	.word	0x00000000
        /*00b0*/ 	.short	0x0005
        /*00b2*/ 	.short	0x0018
        /*00b4*/ 	.byte	0x00, 0xf5, 0x21, 0x00


	//----- nvinfo : EIATTR_KPARAM_INFO
	.align		4
.L_51:
        /*00b8*/ 	.byte	0x04, 0x17
        /*00ba*/ 	.short	(.L_53 - .L_52)
.L_52:
        /*00bc*/ 	.word	0x00000000
        /*00c0*/ 	.short	0x0004
        /*00c2*/ 	.short	0x0010
        /*00c4*/ 	.byte	0x00, 0xf0, 0x11, 0x00


	//----- nvinfo : EIATTR_KPARAM_INFO
	.align		4
.L_53:
        /*00c8*/ 	.byte	0x04, 0x17
        /*00ca*/ 	.short	(.L_55 - .L_54)
.L_54:
        /*00cc*/ 	.word	0x00000000
        /*00d0*/ 	.short	0x0003
        /*00d2*/ 	.short	0x000c
        /*00d4*/ 	.byte	0x00, 0xf0, 0x11, 0x00


	//----- nvinfo : EIATTR_KPARAM_INFO
	.align		4
.L_55:
        /*00d8*/ 	.byte	0x04, 0x17
        /*00da*/ 	.short	(.L_57 - .L_56)
.L_56:
        /*00dc*/ 	.word	0x00000000
        /*00e0*/ 	.short	0x0002
        /*00e2*/ 	.short	0x0008
        /*00e4*/ 	.byte	0x00, 0xf0, 0x11, 0x00


	//----- nvinfo : EIATTR_KPARAM_INFO
	.align		4
.L_57:
        /*00e8*/ 	.byte	0x04, 0x17
        /*00ea*/ 	.short	(.L_59 - .L_58)
.L_58:
        /*00ec*/ 	.word	0x00000000
        /*00f0*/ 	.short	0x0001
        /*00f2*/ 	.short	0x0004
        /*00f4*/ 	.byte	0x00, 0xf0, 0x11, 0x00


	//----- nvinfo : EIATTR_KPARAM_INFO
	.align		4
.L_59:
        /*00f8*/ 	.byte	0x04, 0x17
        /*00fa*/ 	.short	(.L_61 - .L_60)
.L_60:
        /*00fc*/ 	.word	0x00000000
        /*0100*/ 	.short	0x0000
        /*0102*/ 	.short	0x0000
        /*0104*/ 	.byte	0x00, 0xf0, 0x11, 0x00


	//----- nvinfo : EIATTR_SPARSE_MMA_MASK
	.align		4
.L_61:
        /*0108*/ 	.byte	0x03, 0x50
        /*010a*/ 	.short	0x0000


	//----- nvinfo : EIATTR_MAXREG_COUNT
	.align		4
        /*010c*/ 	.byte	0x03, 0x1b
        /*010e*/ 	.short	0x00ff


	//----- nvinfo : EIATTR_NUM_BARRIERS
	.align		4
        /*0110*/ 	.byte	0x02, 0x4c
        /*0112*/ 	.byte	0x01
	.zero		1


	//----- nvinfo : EIATTR_MERCURY_ISA_VERSION
	.align		4
        /*0114*/ 	.byte	0x03, 0x5f
        /*0116*/ 	.short	0x0101


	//----- nvinfo : EIATTR_VRC_CTA_INIT_COUNT
	.align		4
        /*0118*/ 	.byte	0x02, 0x4a
	.zero		1
	.zero		1


	//----- nvinfo : EIATTR_EXIT_INSTR_OFFSETS
	.align		4
        /*011c*/ 	.byte	0x04, 0x1c
        /*011e*/ 	.short	(.L_63 - .L_62)


	//   ....[0]....
.L_62:
        /*0120*/ 	.word	0x00000720


	//   ....[1]....
        /*0124*/ 	.word	0x00000c80


	//----- nvinfo : EIATTR_CRS_STACK_SIZE
	.align		4
.L_63:
        /*0128*/ 	.byte	0x04, 0x1e
        /*012a*/ 	.short	(.L_65 - .L_64)
.L_64:
        /*012c*/ 	.word	0x00000000


	//----- nvinfo : EIATTR_CBANK_PARAM_SIZE
	.align		4
.L_65:
        /*0130*/ 	.byte	0x03, 0x19
        /*0132*/ 	.short	0x0070


	//----- nvinfo : EIATTR_PARAM_CBANK
	.align		4
        /*0134*/ 	.byte	0x04, 0x0a
        /*0136*/ 	.short	(.L_67 - .L_66)
	.align		4
.L_66:
        /*0138*/ 	.word	index@(.nv.constant0.t1wt3_cuda_kernel)
        /*013c*/ 	.short	0x0380
        /*013e*/ 	.short	0x0070


	//----- nvinfo : EIATTR_SW_WAR
	.align		4
.L_67:
        /*0140*/ 	.byte	0x04, 0x36
        /*0142*/ 	.short	(.L_69 - .L_68)
.L_68:
        /*0144*/ 	.word	0x00000008
.L_69:


//--------------------- .nv.callgraph             --------------------------
	.section	.nv.callgraph,"",@"SHT_CUDA_CALLGRAPH"
	.align	4
	.sectionentsize	8
	.align		4
        /*0000*/ 	.word	0x00000000
	.align		4
        /*0004*/ 	.word	0xffffffff
	.align		4
        /*0008*/ 	.word	0x00000000
	.align		4
        /*000c*/ 	.word	0xfffffffe
	.align		4
        /*0010*/ 	.word	0x00000000
	.align		4
        /*0014*/ 	.word	0xfffffffd
	.align		4
        /*0018*/ 	.word	0x00000000
	.align		4
        /*001c*/ 	.word	0xfffffffc


//--------------------- .text.reduce_etd_kernel   --------------------------
	.section	.text.reduce_etd_kernel,"ax",@progbits
	.align	128
        .global         reduce_etd_kernel
        .type           reduce_etd_kernel,@function
        .size           reduce_etd_kernel,(.L_x_23 - reduce_etd_kernel)
        .other          reduce_etd_kernel,@"STO_CUDA_ENTRY STV_DEFAULT"
reduce_etd_kernel:
.text.reduce_etd_kernel:
[----:B------:R-:W-:Y:S08]  /*0000*/  LDC R1, c[0x0][0x37c] ;  /* 0x0000df00ff017b82 */ /* 0x000ff00000000800 */
[----:B------:R-:W0:Y:S02]  /*0010*/  LDC.64 R2, c[0x0][0x380] ;  /* 0x0000e000ff027b82 */ /* 0x000e240000000a00 */
[----:B0-----:R-:W-:-:S04]  /*0020*/  ISETP.GE.U32.AND P0, PT, R2, 0x1, PT ;  /* 0x000000010200780c */ /* 0x001fc80003f06070 */
[----:B------:R-:W-:-:S13]  /*0030*/  ISETP.GE.AND.EX P0, PT, R3, RZ, PT, P0 ;  /* 0x000000ff0300720c */ /* 0x000fda0003f06300 */
[----:B------:R-:W-:Y:S05]  /*0040*/  @!P0 EXIT ;  /* 0x000000000000894d */ /* 0x000fea0003800000 */
[----:B------:R-:W0:Y:S01]  /*0050*/  LDC.64 R4, c[0x0][0x390] ;  /* 0x0000e400ff047b82 */ /* 0x000e220000000a00 */
[----:B------:R-:W0:Y:S01]  /*0060*/  LDCU.64 UR6, c[0x0][0x358] ;  /* 0x00006b00ff0677ac */ /* 0x000e220008000a00 */
[C---:B------:R-:W-:Y:S01]  /*0070*/  ISETP.GE.U32.AND P1, PT, R2.reuse, 0x10, PT ;  /* 0x000000100200780c */ /* 0x040fe20003f26070 */
[----:B------:R-:W-:Y:S01]  /*0080*/  IMAD.MOV.U32 R0, RZ, RZ, RZ ;  /* 0x000000ffff007224 */ /* 0x000fe200078e00ff */
[----:B------:R-:W-:Y:S01]  /*0090*/  LOP3.LUT R18, R2, 0xf, RZ, 0xc0, !PT ;  /* 0x0000000f02127812 */ /* 0x000fe200078ec0ff */
[----:B------:R-:W-:Y:S01]  /*00a0*/  IMAD.MOV.U32 R8, RZ, RZ, RZ ;  /* 0x000000ffff087224 */ /* 0x000fe200078e00ff */
[----:B------:R-:W-:Y:S02]  /*00b0*/  ISETP.GE.U32.AND.EX P1, PT, R3, RZ, PT, P1 ;  /* 0x000000ff0300720c */ /* 0x000fe40003f26110 */
[----:B------:R-:W-:-:S04]  /*00c0*/  ISETP.NE.U32.AND P0, PT, R18, RZ, PT ;  /* 0x000000ff1200720c */ /* 0x000fc80003f05070 */
[----:B------:R-:W-:Y:S01]  /*00d0*/  ISETP.NE.AND.EX P0, PT, RZ, RZ, PT, P0 ;  /* 0x000000ffff00720c */ /* 0x000fe20003f05300 */
[----:B0-----:R0:W5:Y:S06]  /*00e0*/  LDG.E.64 R10, desc[UR6][R4.64] ;  /* 0x00000006040a7981 */ /* 0x00116c000c1e1b00 */
[----:B------:R-:W-:Y:S06]  /*00f0*/  @!P1 BRA `(.L_x_0) ;  /* 0x0000000400089947 */ /* 0x000fec0003800000 */
[----:B------:R-:W1:Y:S01]  /*0100*/  LDCU.64 UR4, c[0x0][0x388] ;  /* 0x00007100ff0477ac */ /* 0x000e620008000a00 */
[----:B------:R-:W-:Y:S02]  /*0110*/  LOP3.LUT R8, R3, 0x7fffffff, RZ, 0xc0, !PT ;  /* 0x7fffffff03087812 */ /* 0x000fe400078ec0ff */
[----:B------:R-:W-:-:S03]  /*0120*/  LOP3.LUT R0, R2, 0xfffffff0, RZ, 0xc0, !PT ;  /* 0xfffffff002007812 */ /* 0x000fc600078ec0ff */
[----:B------:R-:W-:Y:S02]  /*0130*/  IMAD.MOV.U32 R9, RZ, RZ, R8 ;  /* 0x000000ffff097224 */ /* 0x000fe400078e0008 */
[----:B------:R-:W-:Y:S01]  /*0140*/  IMAD.MOV.U32 R3, RZ, RZ, R0 ;  /* 0x000000ffff037224 */ /* 0x000fe200078e0000 */
[----:B-1----:R-:W-:-:S04]  /*0150*/  UIADD3 UR4, UP0, UPT, UR4, 0x40, URZ ;  /* 0x0000004004047890 */ /* 0x002fc8000ff1e0ff */
[----:B------:R-:W-:Y:S02]  /*0160*/  UIADD3.X UR5, UPT, UPT, URZ, UR5, URZ, UP0, !UPT ;  /* 0x00000005ff057290 */ /* 0x000fe400087fe4ff */
[----:B------:R-:W-:-:S04]  /*0170*/  IMAD.U32 R12, RZ, RZ, UR4 ;  /* 0x00000004ff0c7e24 */ /* 0x000fc8000f8e00ff */
[----:B------:R-:W-:-:S07]  /*0180*/  IMAD.U32 R13, RZ, RZ, UR5 ;  /* 0x00000005ff0d7e24 */ /* 0x000fce000f8e00ff */
.L_x_1:
[----:B------:R-:W-:Y:S02]  /*0190*/  IMAD.MOV.U32 R6, RZ, RZ, R12 ;  /* 0x000000ffff067224 */ /* 0x000fe400078e000c */
[----:B------:R-:W-:-:S05]  /*01a0*/  IMAD.MOV.U32 R7, RZ, RZ, R13 ;  /* 0x000000ffff077224 */ /* 0x000fca00078e000d */
[----:B--2---:R-:W2:Y:S02]  /*01b0*/  LDG.E.64 R12, desc[UR6][R6.64+-0x40] ;  /* 0xffffc006060c7981 */ /* 0x004ea4000c1e1b00 */
[----:B--2--5:R-:W-:-:S07]  /*01c0*/  DADD R12, R12, R10 ;  /* 0x000000000c0c7229 */ /* 0x024fce000000000a */
[----:B------:R1:W-:Y:S04]  /*01d0*/  STG.E.64 desc[UR6][R4.64], R12 ;  /* 0x0000000c04007986 */ /* 0x0003e8000c101b06 */
[----:B------:R-:W2:Y:S02]  /*01e0*/  LDG.E.64 R10, desc[UR6][R6.64+-0x38] ;  /* 0xffffc806060a7981 */ /* 0x000ea4000c1e1b00 */
[----:B--2---:R-:W-:-:S07]  /*01f0*/  DADD R10, R12, R10 ;  /* 0x000000000c0a7229 */ /* 0x004fce000000000a */
[----:B------:R2:W-:Y:S04]  /*0200*/  STG.E.64 desc[UR6][R4.64], R10 ;  /* 0x0000000a04007986 */ /* 0x0005e8000c101b06 */
[----:B------:R-:W3:Y:S02]  /*0210*/  LDG.E.64 R14, desc[UR6][R6.64+-0x30] ;  /* 0xffffd006060e7981 */ /* 0x000ee4000c1e1b00 */
[----:B---3--:R-:W-:-:S07]  /*0220*/  DADD R14, R10, R14 ;  /* 0x000000000a0e7229 */ /* 0x008fce000000000e */
[----:B------:R3:W-:Y:S04]  /*0230*/  STG.E.64 desc[UR6][R4.64], R14 ;  /* 0x0000000e04007986 */ /* 0x0007e8000c101b06 */
[----:B------:R-:W4:Y:S02]  /*0240*/  LDG.E.64 R16, desc[UR6][R6.64+-0x28] ;  /* 0xffffd80606107981 */ /* 0x000f24000c1e1b00 */
[----:B----4-:R-:W-:-:S07]  /*0250*/  DADD R16, R14, R16 ;  /* 0x000000000e107229 */ /* 0x010fce0000000010 */
[----:B------:R4:W-:Y:S04]  /*0260*/  STG.E.64 desc[UR6][R4.64], R16 ;  /* 0x0000001004007986 */ /* 0x0009e8000c101b06 */
[----:B------:R-:W2:Y:S02]  /*0270*/  LDG.E.64 R20, desc[UR6][R6.64+-0x20] ;  /* 0xffffe00606147981 */ /* 0x000ea4000c1e1b00 */
[----:B--2---:R-:W-:-:S07]  /*0280*/  DADD R20, R16, R20 ;  /* 0x0000000010147229 */ /* 0x004fce0000000014 */
[----:B------:R2:W-:Y:S04]  /*0290*/  STG.E.64 desc[UR6][R4.64], R20 ;  /* 0x0000001404007986 */ /* 0x0005e8000c101b06 */
[----:B-1----:R-:W3:Y:S02]  /*02a0*/  LDG.E.64 R12, desc[UR6][R6.64+-0x18] ;  /* 0xffffe806060c7981 */ /* 0x002ee4000c1e1b00 */
[----:B---3--:R-:W-:-:S07]  /*02b0*/  DADD R12, R20, R12 ;  /* 0x00000000140c7229 */ /* 0x008fce000000000c */
        /* <DEDUP_REMOVED lines=10> */
[----:B------:R-:W3:Y:S02]  /*0360*/  LDG.E.64 R20, desc[UR6][R6.64+0x8] ;  /* 0x0000080606147981 */ /* 0x000ee4000c1e1b00 */
[----:B---3--:R-:W-:-:S07]  /*0370*/  DADD R20, R16, R20 ;  /* 0x0000000010147229 */ /* 0x008fce0000000014 */
[----:B------:R3:W-:Y:S04]  /*0380*/  STG.E.64 desc[UR6][R4.64], R20 ;  /* 0x0000001404007986 */ /* 0x0007e8000c101b06 */
[----:B-1----:R-:W4:Y:S02]  /*0390*/  LDG.E.64 R12, desc[UR6][R6.64+0x10] ;  /* 0x00001006060c7981 */ /* 0x002f24000c1e1b00 */
[----:B----4-:R-:W-:-:S07]  /*03a0*/  DADD R12, R20, R12 ;  /* 0x00000000140c7229 */ /* 0x010fce000000000c */
        /* <DEDUP_REMOVED lines=10> */
[----:B------:R-:W3:Y:S01]  /*0450*/  LDG.E.64 R20, desc[UR6][R6.64+0x30] ;  /* 0x0000300606147981 */ /* 0x000ee2000c1e1b00 */
[----:B------:R-:W-:Y:S01]  /*0460*/  IADD3 R3, P1, PT, R3, -0x10, RZ ;  /* 0xfffffff003037810 */ /* 0x000fe20007f3e0ff */
[----:B---3--:R-:W-:-:S07]  /*0470*/  DADD R20, R16, R20 ;  /* 0x0000000010147229 */ /* 0x008fce0000000014 */
[----:B------:R2:W-:Y:S04]  /*0480*/  STG.E.64 desc[UR6][R4.64], R20 ;  /* 0x0000001404007986 */ /* 0x0005e8000c101b06 */
[----:B-1----:R-:W4:Y:S01]  /*0490*/  LDG.E.64 R12, desc[UR6][R6.64+0x38] ;  /* 0x00003806060c7981 */ /* 0x002f22000c1e1b00 */
[----:B------:R-:W-:Y:S02]  /*04a0*/  IADD3.X R9, PT, PT, R9, -0x1, RZ, P1, !PT ;  /* 0xffffffff09097810 */ /* 0x000fe40000ffe4ff */
[----:B------:R-:W-:-:S04]  /*04b0*/  ISETP.NE.U32.AND P1, PT, R3, RZ, PT ;  /* 0x000000ff0300720c */ /* 0x000fc80003f25070 */
[----:B------:R-:W-:Y:S01]  /*04c0*/  ISETP.NE.AND.EX P1, PT, R9, RZ, PT, P1 ;  /* 0x000000ff0900720c */ /* 0x000fe20003f25310 */
[----:B----4-:R-:W-:Y:S01]  /*04d0*/  DADD R10, R20, R12 ;  /* 0x00000000140a7229 */ /* 0x010fe2000000000c */
[----:B------:R-:W-:-:S06]  /*04e0*/  IADD3 R12, P2, PT, R6, 0x80, RZ ;  /* 0x00000080060c7810 */ /* 0x000fcc0007f5e0ff */
[----:B------:R2:W-:Y:S01]  /*04f0*/  STG.E.64 desc[UR6][R4.64], R10 ;  /* 0x0000000a04007986 */ /* 0x0005e2000c101b06 */
[----:B------:R-:W-:-:S04]  /*0500*/  IMAD.X R13, RZ, RZ, R7, P2 ;  /* 0x000000ffff0d7224 */ /* 0x000fc800010e0607 */
[----:B------:R-:W-:Y:S05]  /*0510*/  @P1 BRA `(.L_x_1) ;  /* 0xfffffffc001c1947 */ /* 0x000fea000383ffff */
.L_x_0:
[----:B------:R-:W-:Y:S05]  /*0520*/  @!P0 EXIT ;  /* 0x000000000000894d */ /* 0x000fea0003800000 */
[----:B------:R-:W-:Y:S02]  /*0530*/  ISETP.GE.U32.AND P1, PT, R18, 0x8, PT ;  /* 0x000000081200780c */ /* 0x000fe40003f26070 */
[----:B------:R-:W-:Y:S02]  /*0540*/  LOP3.LUT R3, R2, 0x7, RZ, 0xc0, !PT ;  /* 0x0000000702037812 */ /* 0x000fe400078ec0ff */
[----:B------:R-:W-:Y:S02]  /*0550*/  ISETP.GE.U32.AND.EX P1, PT, RZ, RZ, PT, P1 ;  /* 0x000000ffff00720c */ /* 0x000fe40003f26110 */
[----:B------:R-:W-:-:S04]  /*0560*/  ISETP.NE.U32.AND P0, PT, R3, RZ, PT ;  /* 0x000000ff0300720c */ /* 0x000fc80003f05070 */
[----:B------:R-:W-:-:S07]  /*0570*/  ISETP.NE.AND.EX P0, PT, RZ, RZ, PT, P0 ;  /* 0x000000ffff00720c */ /* 0x000fce0003f05300 */
[----:B------:R-:W-:Y:S06]  /*0580*/  @!P1 BRA `(.L_x_2) ;  /* 0x0000000000749947 */ /* 0x000fec0003800000 */
[----:B------:R-:W1:Y:S02]  /*0590*/  LDC.64 R6, c[0x0][0x388] ;  /* 0x0000e200ff067b82 */ /* 0x000e640000000a00 */
[----:B-1----:R-:W-:-:S04]  /*05a0*/  LEA R6, P1, R0, R6, 0x3 ;  /* 0x0000000600067211 */ /* 0x002fc800078218ff */
[----:B------:R-:W-:-:S05]  /*05b0*/  LEA.HI.X R7, R0, R7, R8, 0x3, P1 ;  /* 0x0000000700077211 */ /* 0x000fca00008f1c08 */
[----:B------:R-:W3:Y:S02]  /*05c0*/  LDG.E.64 R12, desc[UR6][R6.64] ;  /* 0x00000006060c7981 */ /* 0x000ee4000c1e1b00 */
[----:B---3-5:R-:W-:-:S07]  /*05d0*/  DADD R12, R10, R12 ;  /* 0x000000000a0c7229 */ /* 0x028fce000000000c */
[----:B------:R1:W-:Y:S04]  /*05e0*/  STG.E.64 desc[UR6][R4.64], R12 ;  /* 0x0000000c04007986 */ /* 0x0003e8000c101b06 */
[----:B--2---:R-:W2:Y:S02]  /*05f0*/  LDG.E.64 R10, desc[UR6][R6.64+0x8] ;  /* 0x00000806060a7981 */ /* 0x004ea4000c1e1b00 */
        /* <DEDUP_REMOVED lines=11> */
[----:B-1----:R-:W2:Y:S02]  /*06b0*/  LDG.E.64 R12, desc[UR6][R6.64+0x28] ;  /* 0x00002806060c7981 */ /* 0x002ea4000c1e1b00 */
[----:B--2---:R-:W-:-:S07]  /*06c0*/  DADD R12, R18, R12 ;  /* 0x00000000120c7229 */ /* 0x004fce000000000c */
[----:B------:R4:W-:Y:S04]  /*06d0*/  STG.E.64 desc[UR6][R4.64], R12 ;  /* 0x0000000c04007986 */ /* 0x0009e8000c101b06 */
[----:B------:R-:W3:Y:S02]  /*06e0*/  LDG.E.64 R10, desc[UR6][R6.64+0x30] ;  /* 0x00003006060a7981 */ /* 0x000ee4000c1e1b00 */
[----:B---3--:R-:W-:-:S07]  /*06f0*/  DADD R14, R12, R10 ;  /* 0x000000000c0e7229 */ /* 0x008fce000000000a */
[----:B------:R4:W-:Y:S04]  /*0700*/  STG.E.64 desc[UR6][R4.64], R14 ;  /* 0x0000000e04007986 */ /* 0x0009e8000c101b06 */
[----:B------:R-:W2:Y:S01]  /*0710*/  LDG.E.64 R10, desc[UR6][R6.64+0x38] ;  /* 0x00003806060a7981 */ /* 0x000ea2000c1e1b00 */
[----:B------:R-:W-:-:S05]  /*0720*/  IADD3 R0, P1, PT, R0, 0x8, RZ ;  /* 0x0000000800007810 */ /* 0x000fca0007f3e0ff */
[----:B------:R-:W-:Y:S01]  /*0730*/  IMAD.X R8, RZ, RZ, R8, P1 ;  /* 0x000000ffff087224 */ /* 0x000fe200008e0608 */
[----:B--2---:R-:W-:-:S07]  /*0740*/  DADD R10, R14, R10 ;  /* 0x000000000e0a7229 */ /* 0x004fce000000000a */
[----:B------:R4:W-:Y:S04]  /*0750*/  STG.E.64 desc[UR6][R4.64], R10 ;  /* 0x0000000a04007986 */ /* 0x0009e8000c101b06 */
.L_x_2:
[----:B------:R-:W-:Y:S05]  /*0760*/  @!P0 EXIT ;  /* 0x000000000000894d */ /* 0x000fea0003800000 */
[----:B------:R-:W-:-:S04]  /*0770*/  ISETP.GE.U32.AND P0, PT, R3, 0x4, PT ;  /* 0x000000040300780c */ /* 0x000fc80003f06070 */
[----:B------:R-:W-:-:S13]  /*0780*/  ISETP.GE.U32.AND.EX P0, PT, RZ, RZ, PT, P0 ;  /* 0x000000ffff00720c */ /* 0x000fda0003f06100 */
[----:B----4-:R-:W1:Y:S02]  /*0790*/  @P0 LDC.64 R18, c[0x0][0x388] ;  /* 0x0000e200ff120b82 */ /* 0x010e640000000a00 */
[----:B-1----:R-:W-:-:S04]  /*07a0*/  @P0 LEA R18, P1, R0, R18, 0x3 ;  /* 0x0000001200120211 */ /* 0x002fc800078218ff */
[----:B------:R-:W-:-:S05]  /*07b0*/  @P0 LEA.HI.X R19, R0, R19, R8, 0x3, P1 ;  /* 0x0000001300130211 */ /* 0x000fca00008f1c08 */
[----:B------:R-:W3:Y:S02]  /*07c0*/  @P0 LDG.E.64 R6, desc[UR6][R18.64] ;  /* 0x0000000612060981 */ /* 0x000ee4000c1e1b00 */
[----:B---3-5:R-:W-:-:S07]  /*07d0*/  @P0 DADD R6, R10, R6 ;  /* 0x000000000a060229 */ /* 0x028fce0000000006 */
[----:B------:R1:W-:Y:S04]  /*07e0*/  @P0 STG.E.64 desc[UR6][R4.64], R6 ;  /* 0x0000000604000986 */ /* 0x0003e8000c101b06 */
[----:B------:R-:W3:Y:S02]  /*07f0*/  @P0 LDG.E.64 R12, desc[UR6][R18.64+0x8] ;  /* 0x00000806120c0981 */ /* 0x000ee4000c1e1b00 */
[----:B---3--:R-:W-:-:S07]  /*0800*/  @P0 DADD R12, R6, R12 ;  /* 0x00000000060c0229 */ /* 0x008fce000000000c */
[----:B------:R1:W-:Y:S04]  /*0810*/  @P0 STG.E.64 desc[UR6][R4.64], R12 ;  /* 0x0000000c04000986 */ /* 0x0003e8000c101b06 */
[----:B--2---:R-:W2:Y:S01]  /*0820*/  @P0 LDG.E.64 R14, desc[UR6][R18.64+0x10] ;  /* 0x00001006120e0981 */ /* 0x004ea2000c1e1b00 */
[----:B------:R-:W-:Y:S01]  /*0830*/  LOP3.LUT R9, R2, 0x3, RZ, 0xc0, !PT ;  /* 0x0000000302097812 */ /* 0x000fe200078ec0ff */
[----:B------:R-:W-:Y:S01]  /*0840*/  IMAD.MOV.U32 R20, RZ, RZ, RZ ;  /* 0x000000ffff147224 */ /* 0x000fe200078e00ff */
[----:B--2---:R-:W-:-:S07]  /*0850*/  @P0 DADD R14, R12, R14 ;  /* 0x000000000c0e0229 */ /* 0x004fce000000000e */
[----:B------:R1:W-:Y:S04]  /*0860*/  @P0 STG.E.64 desc[UR6][R4.64], R14 ;  /* 0x0000000e04000986 */ /* 0x0003e8000c101b06 */
[----:B------:R-:W2:Y:S01]  /*0870*/  @P0 LDG.E.64 R16, desc[UR6][R18.64+0x18] ;  /* 0x0000180612100981 */ /* 0x000ea2000c1e1b00 */
[----:B------:R-:W-:-:S04]  /*0880*/  ISETP.NE.U32.AND P1, PT, R9, RZ, PT ;  /* 0x000000ff0900720c */ /* 0x000fc80003f25070 */
[----:B------:R-:W-:Y:S01]  /*0890*/  ISETP.NE.AND.EX P1, PT, R20, RZ, PT, P1 ;  /* 0x000000ff1400720c */ /* 0x000fe20003f25310 */
[----:B--2---:R-:W-:-:S07]  /*08a0*/  @P0 DADD R10, R14, R16 ;  /* 0x000000000e0a0229 */ /* 0x004fce0000000010 */
[----:B------:R1:W-:Y:S05]  /*08b0*/  @P0 STG.E.64 desc[UR6][R4.64], R10 ;  /* 0x0000000a04000986 */ /* 0x0003ea000c101b06 */
[----:B------:R-:W-:Y:S05]  /*08c0*/  @!P1 EXIT ;  /* 0x000000000000994d */ /* 0x000fea0003800000 */
[----:B-1----:R-:W1:Y:S01]  /*08d0*/  LDC.64 R6, c[0x0][0x388] ;  /* 0x0000e200ff067b82 */ /* 0x002e620000000a00 */
[----:B------:R-:W-:-:S05]  /*08e0*/  @P0 IADD3 R0, P1, PT, R0, 0x4, RZ ;  /* 0x0000000400000810 */ /* 0x000fca0007f3e0ff */
[----:B------:R-:W-:Y:S01]  /*08f0*/  @P0 IMAD.X R8, RZ, RZ, R8, P1 ;  /* 0x000000ffff080224 */ /* 0x000fe200008e0608 */
[----:B-1----:R-:W-:-:S04]  /*0900*/  LEA R6, P2, R0, R6, 0x3 ;  /* 0x0000000600067211 */ /* 0x002fc800078418ff */
[----:B------:R-:W-:-:S09]  /*0910*/  LEA.HI.X R7, R0, R7, R8, 0x3, P2 ;  /* 0x0000000700077211 */ /* 0x000fd200010f1c08 */
.L_x_3:
[----:B------:R-:W-:Y:S02]  /*0920*/  IMAD.MOV.U32 R2, RZ, RZ, R6 ;  /* 0x000000ffff027224 */ /* 0x000fe400078e0006 */
[----:B------:R-:W-:-:S06]  /*0930*/  IMAD.MOV.U32 R3, RZ, RZ, R7 ;  /* 0x000000ffff037224 */ /* 0x000fcc00078e0007 */
[----:B------:R-:W2:Y:S01]  /*0940*/  LDG.E.64 R2, desc[UR6][R2.64] ;  /* 0x0000000602027981 */ /* 0x000ea2000c1e1b00 */
[----:B------:R-:W-:Y:S02]  /*0950*/  IADD3 R9, P0, PT, R9, -0x1, RZ ;  /* 0xffffffff09097810 */ /* 0x000fe40007f1e0ff */
[----:B------:R-:W-:Y:S02]  /*0960*/  IADD3 R6, P1, PT, R6, 0x8, RZ ;  /* 0x0000000806067810 */ /* 0x000fe40007f3e0ff */
[----:B------:R-:W-:Y:S02]  /*0970*/  IADD3.X R20, PT, PT, R20, -0x1, RZ, P0, !PT ;  /* 0xffffffff14147810 */ /* 0x000fe400007fe4ff */
[----:B------:R-:W-:Y:S01]  /*0980*/  ISETP.NE.U32.AND P0, PT, R9, RZ, PT ;  /* 0x000000ff0900720c */ /* 0x000fe20003f05070 */
[----:B------:R-:W-:-:S03]  /*0990*/  IMAD.X R7, RZ, RZ, R7, P1 ;  /* 0x000000ffff077224 */ /* 0x000fc600008e0607 */
[----:B------:R-:W-:Y:S01]  /*09a0*/  ISETP.NE.AND.EX P0, PT, R20, RZ, PT, P0 ;  /* 0x000000ff1400720c */ /* 0x000fe20003f05300 */
[----:B-12---:R-:W-:-:S07]  /*09b0*/  DADD R10, R2, R10 ;  /* 0x00000000020a7229 */ /* 0x006fce000000000a */
[----:B------:R1:W-:Y:S05]  /*09c0*/  STG.E.64 desc[UR6][R4.64], R10 ;  /* 0x0000000a04007986 */ /* 0x0003ea000c101b06 */
[----:B------:R-:W-:Y:S05]  /*09d0*/  @P0 BRA `(.L_x_3) ;  /* 0xfffffffc00d00947 */ /* 0x000fea000383ffff */
[----:B------:R-:W-:Y:S05]  /*09e0*/  EXIT ;  /* 0x000000000000794d */ /* 0x000fea0003800000 */
.L_x_4:
[----:B------:R-:W-:-:S00]  /*09f0*/  BRA `(.L_x_4) ;  /* 0xfffffffc00fc7947 */ /* 0x000fc0000383ffff */
[----:B------:R-:W-:-:S00]  /*0a00*/  NOP ;  /* 0x0000000000007918 */ /* 0x000fc00000000000 */
[----:B------:R-:W-:-:S00]  /*0a10*/  NOP ;  /* 0x0000000000007918 */ /* 0x000fc00000000000 */
[----:B------:R-:W-:-:S00]  /*0a20*/  NOP ;  /* 0x0000000000007918 */ /* 0x000fc00000000000 */
[----:B------:R-:W-:-:S00]  /*0a30*/  NOP ;  /* 0x0000000000007918 */ /* 0x000fc00000000000 */
[----:B------:R-:W-:-:S00]  /*0a40*/  NOP ;  /* 0x0000000000007918 */ /* 0x000fc00000000000 */
[----:B------:R-:W-:-:S00]  /*0a50*/  NOP ;  /* 0x0000000000007918 */ /* 0x000fc00000000000 */
[----:B------:R-:W-:-:S00]  /*0a60*/  NOP ;  /* 0x0000000000007918 */ /* 0x000fc00000000000 */
[----:B------:R-:W-:-:S00]  /*0a70*/  NOP ;  /* 0x0000000000007918 */ /* 0x000fc00000000000 */
.L_x_23:


//--------------------- .text.t1wt3_cuda_kernel   --------------------------
	.section	.text.t1wt3_cuda_kernel,"ax",@progbits
	.align	128
        .global         t1wt3_cuda_kernel
        .type           t1wt3_cuda_kernel,@function
        .size           t1wt3_cuda_kernel,(.L_x_22 - t1wt3_cuda_kernel)
        .other          t1wt3_cuda_kernel,@"STO_CUDA_ENTRY STV_DEFAULT"
t1wt3_cuda_kernel:
.text.t1wt3_cuda_kernel:
[----:B------:R-:W-:Y:S08]  /*0000*/  LDC R1, c[0x0][0x37c] ;  /* 0x0000df00ff017b82 */ /* 0x000ff00000000800 */
[----:B------:R-:W0:Y:S01]  /*0010*/  LDC.64 R12, c[0x0][0x3d8] ;  /* 0x0000f600ff0c7b82 */ /* 0x000e220000000a00 */
[----:B------:R-:W1:Y:S01]  /*0020*/  LDCU.64 UR10, c[0x0][0x358] ;  /* 0x00006b00ff0a77ac */ /* 0x000e620008000a00 */
[----:B------:R-:W2:Y:S06]  /*0030*/  LDCU UR4, c[0x0][0x390] ;  /* 0x00007200ff0477ac */ /* 0x000eac0008000800 */
[----:B------:R-:W0:Y:S08]  /*0040*/  LDC.64 R10, c[0x0][0x380] ;  /* 0x0000e000ff0a7b82 */ /* 0x000e300000000a00 */
[----:B------:R-:W3:Y:S01]  /*0050*/  LDC R3, c[0x0][0x388] ;  /* 0x0000e200ff037b82 */ /* 0x000ee20000000800 */
[----:B0-----:R-:W-:-:S04]  /*0060*/  IMAD.WIDE R4, R10, 0x8, R12 ;  /* 0x000000080a047825 */ /* 0x001fc800078e020c */
[--C-:B------:R-:W-:Y:S02]  /*0070*/  IMAD.WIDE R10, R11, 0x8, R12.reuse ;  /* 0x000000080b0a7825 */ /* 0x100fe400078e020c */
[----:B-1----:R-:W4:Y:S02]  /*0080*/  LDG.E.64 R4, desc[UR10][R4.64+-0x8] ;  /* 0xfffff80a04047981 */ /* 0x002f24000c1e1b00 */
[----:B---3--:R-:W-:Y:S02]  /*0090*/  IMAD.WIDE R12, R3, 0x8, R12 ;  /* 0x00000008030c7825 */ /* 0x008fe400078e020c */
[----:B------:R-:W4:Y:S04]  /*00a0*/  LDG.E.64 R10, desc[UR10][R10.64+-0x8] ;  /* 0xfffff80a0a0a7981 */ /* 0x000f28000c1e1b00 */
[----:B------:R-:W3:Y:S01]  /*00b0*/  LDG.E.64 R12, desc[UR10][R12.64+-0x8] ;  /* 0xfffff80a0c0c7981 */ /* 0x000ee2000c1e1b00 */
[----:B--2---:R-:W-:Y:S01]  /*00c0*/  UISETP.GE.AND UP0, UPT, UR4, 0x1, UPT ;  /* 0x000000010400788c */ /* 0x004fe2000bf06270 */
[----:B------:R-:W-:Y:S01]  /*00d0*/  CS2R R6, SRZ ;  /* 0x0000000000067805 */ /* 0x000fe2000001ff00 */
[----:B------:R-:W0:Y:S01]  /*00e0*/  S2R R0, SR_CTAID.X ;  /* 0x0000000000007919 */ /* 0x000e220000002500 */
[----:B------:R-:W1:Y:S01]  /*00f0*/  S2R R3, SR_CTAID.Y ;  /* 0x0000000000037919 */ /* 0x000e620000002600 */
[----:B----4-:R-:W-:-:S08]  /*0100*/  DADD R8, R4, R10 ;  /* 0x0000000004087229 */ /* 0x010fd0000000000a */
[----:B---3--:R-:W-:Y:S01]  /*0110*/  DADD R8, R8, R12 ;  /* 0x0000000008087229 */ /* 0x008fe2000000000c */
[----:B01----:R-:W-:Y:S10]  /*0120*/  BRA.U !UP0, `(.L_x_5) ;  /* 0x0000000508587547 */ /* 0x003ff4000b800000 */
[----:B------:R-:W0:Y:S01]  /*0130*/  LDC.64 R12, c[0x0][0x3e0] ;  /* 0x0000f800ff0c7b82 */ /* 0x000e220000000a00 */
[----:B------:R-:W1:Y:S01]  /*0140*/  S2R R2, SR_TID.X ;  /* 0x0000000000027919 */ /* 0x000e620000002100 */
[----:B------:R-:W-:Y:S01]  /*0150*/  IMAD R10, R0, UR4, RZ ;  /* 0x00000004000a7c24 */ /* 0x000fe2000f8e02ff */
[----:B------:R-:W-:Y:S01]  /*0160*/  CS2R R6, SRZ ;  /* 0x0000000000067805 */ /* 0x000fe2000001ff00 */
[----:B------:R-:W-:Y:S01]  /*0170*/  IMAD R5, R3, UR4, RZ ;  /* 0x0000000403057c24 */ /* 0x000fe2000f8e02ff */
[----:B------:R-:W2:Y:S01]  /*0180*/  LDCU UR7, c[0x0][0x360] ;  /* 0x00006c00ff0777ac */ /* 0x000ea20008000800 */
[C-C-:B------:R-:W-:Y:S02]  /*0190*/  IMAD.IADD R26, R10.reuse, 0x1, R3.reuse ;  /* 0x000000010a1a7824 */ /* 0x140fe400078e0203 */
[----:B------:R-:W-:Y:S01]  /*01a0*/  IMAD R27, R10, UR4, R3 ;  /* 0x000000040a1b7c24 */ /* 0x000fe2000f8e0203 */
[C---:B------:R-:W-:Y:S01]  /*01b0*/  IADD3 R4, PT, PT, R5.reuse, R0, RZ ;  /* 0x0000000005047210 */ /* 0x040fe20007ffe0ff */
[----:B------:R-:W-:Y:S01]  /*01c0*/  IMAD R5, R5, UR4, R0 ;  /* 0x0000000405057c24 */ /* 0x000fe2000f8e0200 */
[----:B------:R-:W3:Y:S01]  /*01d0*/  LDCU UR8, c[0x0][0x390] ;  /* 0x00007200ff0877ac */ /* 0x000ee20008000800 */
[----:B------:R-:W-:Y:S01]  /*01e0*/  UMOV UR4, URZ ;  /* 0x000000ff00047c82 */ /* 0x000fe20008000000 */
[----:B0-----:R-:W-:-:S04]  /*01f0*/  IMAD.WIDE.U32 R10, R3, 0x8, R12 ;  /* 0x00000008030a7825 */ /* 0x001fc800078e000c */
[----:B-123--:R-:W-:-:S07]  /*0200*/  IMAD.WIDE.U32 R12, R0, 0x8, R12 ;  /* 0x00000008000c7825 */ /* 0x00efce00078e000c */
.L_x_10:
[----:B------:R-:W-:Y:S01]  /*0210*/  IADD3 R19, PT, PT, R2, UR4, RZ ;  /* 0x0000000402137c10 */ /* 0x000fe2000fffe0ff */
[----:B------:R-:W-:Y:S01]  /*0220*/  UIADD3 UR4, UPT, UPT, UR7, UR4, URZ ;  /* 0x0000000407047290 */ /* 0x000fe2000fffe0ff */
[----:B------:R-:W-:Y:S02]  /*0230*/  BSSY.RECONVERGENT B0, `(.L_x_6) ;  /* 0x0000044000007945 */ /* 0x000fe40003800200 */
[----:B------:R-:W-:Y:S01]  /*0240*/  ISETP.GE.AND P1, PT, R19, UR8, PT ;  /* 0x0000000813007c0c */ /* 0x000fe2000bf26270 */
[----:B------:R-:W-:Y:S01]  /*0250*/  UISETP.GE.AND UP0, UPT, UR4, UR8, UPT ;  /* 0x000000080400728c */ /* 0x000fe2000bf06270 */
[----:B------:R-:W-:Y:S02]  /*0260*/  ISETP.NE.AND P0, PT, R3, R19, PT ;  /* 0x000000130300720c */ /* 0x000fe40003f05270 */
[CC--:B------:R-:W-:Y:S02]  /*0270*/  ISETP.GT.U32.OR P1, PT, R0.reuse, R3.reuse, P1 ;  /* 0x000000030000720c */ /* 0x0c0fe40000f24470 */
[----:B------:R-:W-:-:S04]  /*0280*/  ISETP.EQ.AND P0, PT, R0, R3, !P0 ;  /* 0x000000030000720c */ /* 0x000fc80004702270 */
[----:B------:R-:W-:-:S13]  /*0290*/  PLOP3.LUT P0, PT, P1, P0, PT, 0xf8, 0x8f ;  /* 0x00000000008f781c */ /* 0x000fda0000f01f70 */
[----:B------:R-:W-:Y:S05]  /*02a0*/  @P0 BRA `(.L_x_7) ;  /* 0x0000000000f00947 */ /* 0x000fea0003800000 */
[----:B------:R-:W0:Y:S01]  /*02b0*/  LDC.64 R14, c[0x0][0x3e0] ;  /* 0x0000f800ff0e7b82 */ /* 0x000e220000000a00 */
[----:B------:R-:W2:Y:S04]  /*02c0*/  LDG.E.64 R20, desc[UR10][R12.64] ;  /* 0x0000000a0c147981 */ /* 0x000ea8000c1e1b00 */
[----:B------:R-:W2:Y:S01]  /*02d0*/  LDG.E.64 R16, desc[UR10][R10.64] ;  /* 0x0000000a0a107981 */ /* 0x000ea2000c1e1b00 */
[----:B0-----:R-:W-:-:S05]  /*02e0*/  IMAD.WIDE R24, R19, 0x8, R14 ;  /* 0x0000000813187825 */ /* 0x001fca00078e020e */
[----:B------:R-:W3:Y:S01]  /*02f0*/  LDG.E.64 R14, desc[UR10][R24.64] ;  /* 0x0000000a180e7981 */ /* 0x000ee2000c1e1b00 */
[----:B------:R-:W-:Y:S01]  /*0300*/  BSSY.RECONVERGENT B1, `(.L_x_8) ;  /* 0x0000014000017945 */ /* 0x000fe20003800200 */
[----:B------:R-:W-:Y:S01]  /*0310*/  ISETP.NE.AND P0, PT, R0, R3, PT ;  /* 0x000000030000720c */ /* 0x000fe20003f05270 */
[----:B--2---:R-:W-:-:S08]  /*0320*/  DADD R16, R20, R16 ;  /* 0x0000000014107229 */ /* 0x004fd00000000010 */
[----:B---3--:R-:W-:-:S08]  /*0330*/  DADD R16, R16, R14 ;  /* 0x0000000010107229 */ /* 0x008fd0000000000e */
[----:B------:R-:W-:-:S06]  /*0340*/  DADD R16, R8, -R16 ;  /* 0x0000000008107229 */ /* 0x000fcc0000000810 */
[----:B------:R-:W0:Y:S04]  /*0350*/  MUFU.RCP64H R23, R17 ;  /* 0x0000001100177308 */ /* 0x000e280000001800 */
[----:B------:R-:W-:-:S05]  /*0360*/  VIADD R22, R17, 0x300402 ;  /* 0x0030040211167836 */ /* 0x000fca0000000000 */
[----:B------:R-:W-:Y:S01]  /*0370*/  FSETP.GEU.AND P1, PT, |R22|, 5.8789094863358348022e-39, PT ;  /* 0x004004021600780b */ /* 0x000fe20003f2e200 */
[----:B0-----:R-:W-:-:S08]  /*0380*/  DFMA R20, -R16, R22, 1 ;  /* 0x3ff000001014742b */ /* 0x001fd00000000116 */
[----:B------:R-:W-:-:S08]  /*0390*/  DFMA R20, R20, R20, R20 ;  /* 0x000000141414722b */ /* 0x000fd00000000014 */
[----:B------:R-:W-:-:S08]  /*03a0*/  DFMA R20, R22, R20, R22 ;  /* 0x000000141614722b */ /* 0x000fd00000000016 */
[----:B------:R-:W-:-:S08]  /*03b0*/  DFMA R14, -R16, R20, 1 ;  /* 0x3ff00000100e742b */ /* 0x000fd00000000114 */
[----:B------:R-:W-:Y:S01]  /*03c0*/  DFMA R14, R20, R14, R20 ;  /* 0x0000000e140e722b */ /* 0x000fe20000000014 */
[----:B------:R-:W-:Y:S10]  /*03d0*/  @P1 BRA `(.L_x_9) ;  /* 0x0000000000181947 */ /* 0x000ff40003800000 */
[----:B------:R-:W-:Y:S02]  /*03e0*/  LOP3.LUT R20, R17, 0x7fffffff, RZ, 0xc0, !PT ;  /* 0x7fffffff11147812 */ /* 0x000fe400078ec0ff */
[----:B------:R-:W-:Y:S02]  /*03f0*/  MOV R18, 0x420 ;  /* 0x0000042000127802 */ /* 0x000fe40000000f00 */
[----:B------:R-:W-:-:S07]  /*0400*/  IADD3 R20, PT, PT, R20, -0x100000, RZ ;  /* 0xfff0000014147810 */ /* 0x000fce0007ffe0ff */
[----:B------:R-:W-:Y:S05]  /*0410*/  CALL.REL.NOINC `($__internal_0_$__cuda_sm20_dblrcp_rn_slowpath_v3) ;  /* 0x00000008001c7944 */ /* 0x000fea0003c00000 */
[----:B------:R-:W-:Y:S01]  /*0420*/  IMAD.MOV.U32 R14, RZ, RZ, R22 ;  /* 0x000000ffff0e7224 */ /* 0x000fe200078e0016 */
[----:B------:R-:W-:-:S07]  /*0430*/  MOV R15, R23 ;  /* 0x00000017000f7202 */ /* 0x000fce0000000f00 */
.L_x_9:
[----:B------:R-:W-:Y:S05]  /*0440*/  BSYNC.RECONVERGENT B1 ;  /* 0x0000000000017941 */ /* 0x000fea0003800200 */
.L_x_8:
[----:B------:R-:W0:Y:S01]  /*0450*/  LDC.64 R22, c[0x0][0x398] ;  /* 0x0000e600ff167b82 */ /* 0x000e220000000a00 */
[----:B------:R-:W-:Y:S02]  /*0460*/  IMAD R18, R19, UR8, RZ ;  /* 0x0000000813127c24 */ /* 0x000fe4000f8e02ff */
[----:B------:R-:W-:Y:S02]  /*0470*/  IMAD R17, R26, UR8, R19 ;  /* 0x000000081a117c24 */ /* 0x000fe4000f8e0213 */
[----:B------:R-:W-:Y:S02]  /*0480*/  IMAD.IADD R25, R5, 0x1, R18 ;  /* 0x0000000105197824 */ /* 0x000fe400078e0212 */
[----:B0-----:R-:W-:-:S04]  /*0490*/  IMAD.WIDE R16, R17, 0x8, R22 ;  /* 0x0000000811107825 */ /* 0x001fc800078e0216 */
[----:B------:R-:W-:Y:S02]  /*04a0*/  IMAD.WIDE R24, R25, 0x8, R22 ;  /* 0x0000000819187825 */ /* 0x000fe400078e0216 */
[----:B------:R-:W2:Y:S04]  /*04b0*/  LDG.E.64 R16, desc[UR10][R16.64] ;  /* 0x0000000a10107981 */ /* 0x000ea8000c1e1b00 */
[----:B------:R-:W2:Y:S01]  /*04c0*/  LDG.E.64 R24, desc[UR10][R24.64] ;  /* 0x0000000a18187981 */ /* 0x000ea2000c1e1b00 */
[C---:B------:R-:W-:Y:S01]  /*04d0*/  IMAD R28, R18.reuse, UR8, R26 ;  /* 0x00000008121c7c24 */ /* 0x040fe2000f8e021a */
[----:B------:R-:W-:Y:S01]  /*04e0*/  IADD3 R29, PT, PT, R27, R18, RZ ;  /* 0x000000121b1d7210 */ /* 0x000fe20007ffe0ff */
[----:B------:R-:W-:-:S04]  /*04f0*/  IMAD R21, R18, UR8, R4 ;  /* 0x0000000812157c24 */ /* 0x000fc8000f8e0204 */
[----:B------:R-:W-:-:S06]  /*0500*/  IMAD.WIDE R20, R21, 0x8, R22 ;  /* 0x0000000815147825 */ /* 0x000fcc00078e0216 */
[----:B------:R-:W3:Y:S01]  /*0510*/  LDG.E.64 R20, desc[UR10][R20.64] ;  /* 0x0000000a14147981 */ /* 0x000ee2000c1e1b00 */
[----:B--2---:R-:W-:Y:S01]  /*0520*/  DADD R16, R24, R16 ;  /* 0x0000000018107229 */ /* 0x004fe20000000010 */
[----:B------:R-:W-:Y:S02]  /*0530*/  IMAD R25, R4, UR8, R19 ;  /* 0x0000000804197c24 */ /* 0x000fe4000f8e0213 */
[----:B------:R-:W-:-:S04]  /*0540*/  IMAD.WIDE R18, R28, 0x8, R22 ;  /* 0x000000081c127825 */ /* 0x000fc800078e0216 */
[--C-:B------:R-:W-:Y:S02]  /*0550*/  IMAD.WIDE R28, R29, 0x8, R22.reuse ;  /* 0x000000081d1c7825 */ /* 0x100fe400078e0216 */
[----:B------:R-:W2:Y:S02]  /*0560*/  LDG.E.64 R18, desc[UR10][R18.64] ;  /* 0x0000000a12127981 */ /* 0x000ea4000c1e1b00 */
[----:B------:R-:W-:Y:S02]  /*0570*/  IMAD.WIDE R22, R25, 0x8, R22 ;  /* 0x0000000819167825 */ /* 0x000fe400078e0216 */
[----:B------:R-:W4:Y:S04]  /*0580*/  LDG.E.64 R24, desc[UR10][R28.64] ;  /* 0x0000000a1c187981 */ /* 0x000f28000c1e1b00 */
[----:B------:R-:W4:Y:S02]  /*0590*/  LDG.E.64 R22, desc[UR10][R22.64] ;  /* 0x0000000a16167981 */ /* 0x000f24000c1e1b00 */
[----:B----4-:R-:W-:-:S02]  /*05a0*/  DADD R22, R24, R22 ;  /* 0x0000000018167229 */ /* 0x010fc40000000016 */
[----:B--2---:R-:W-:-:S08]  /*05b0*/  DADD R24, R16, R18 ;  /* 0x0000000010187229 */ /* 0x004fd00000000012 */
[----:B------:R-:W-:-:S08]  /*05c0*/  DMUL R24, R24, -4 ;  /* 0xc010000018187828 */ /* 0x000fd00000000000 */
[----:B---3--:R-:W-:-:S08]  /*05d0*/  DFMA R24, R20, 8, R24 ;  /* 0x402000001418782b */ /* 0x008fd00000000018 */
[----:B------:R-:W-:Y:S02]  /*05e0*/  DFMA R24, R22, 2, R24 ;  /* 0x400000001618782b */ /* 0x000fe40000000018 */
[----:B------:R-:W-:-:S08]  /*05f0*/  @P0 DADD R22, R20, R22 ;  /* 0x0000000014160229 */ /* 0x000fd00000000016 */
[----:B------:R-:W-:-:S08]  /*0600*/  @P0 DMUL R22, R22, -4 ;  /* 0xc010000016160828 */ /* 0x000fd00000000000 */
[----:B------:R-:W-:Y:S02]  /*0610*/  @P0 DFMA R22, R18, 8, R22 ;  /* 0x402000001216082b */ /* 0x000fe40000000016 */
[----:B------:R-:W-:-:S06]  /*0620*/  DMUL R24, R20, R24 ;  /* 0x0000001814187228 */ /* 0x000fcc0000000000 */
[----:B------:R-:W-:Y:S02]  /*0630*/  @P0 DFMA R22, R16, 2, R22 ;  /* 0x400000001016082b */ /* 0x000fe40000000016 */
[----:B------:R-:W-:-:S06]  /*0640*/  DFMA R6, R24, R14, R6 ;  /* 0x0000000e1806722b */ /* 0x000fcc0000000006 */
[----:B------:R-:W-:-:S08]  /*0650*/  @P0 DMUL R22, R18, R22 ;  /* 0x0000001612160228 */ /* 0x000fd00000000000 */
[----:B------:R-:W-:-:S11]  /*0660*/  @P0 DFMA R6, R22, R14, R6 ;  /* 0x0000000e1606022b */ /* 0x000fd60000000006 */
.L_x_7:
[----:B------:R-:W-:Y:S05]  /*0670*/  BSYNC.RECONVERGENT B0 ;  /* 0x0000000000007941 */ /* 0x000fea0003800200 */
.L_x_6:
[----:B------:R-:W-:Y:S05]  /*0680*/  BRA.U !UP0, `(.L_x_10) ;  /* 0xfffffff908e07547 */ /* 0x000fea000b83ffff */
.L_x_5:
[----:B------:R-:W0:Y:S01]  /*0690*/  S2R R2, SR_TID.X ;  /* 0x0000000000027919 */ /* 0x000e220000002100 */
[----:B------:R-:W1:Y:S01]  /*06a0*/  S2UR UR6, SR_CgaCtaId ;  /* 0x00000000000679c3 */ /* 0x000e620000008800 */
[----:B------:R-:W-:Y:S02]  /*06b0*/  UMOV UR5, 0x400 ;  /* 0x0000040000057882 */ /* 0x000fe40000000000 */
[----:B-1----:R-:W-:-:S06]  /*06c0*/  ULEA UR5, UR6, UR5, 0x18 ;  /* 0x0000000506057291 */ /* 0x002fcc000f8ec0ff */
[C---:B0-----:R-:W-:Y:S02]  /*06d0*/  LEA R5, R2.reuse, UR5, 0x3 ;  /* 0x0000000502057c11 */ /* 0x041fe4000f8e18ff */
[----:B------:R-:W-:Y:S02]  /*06e0*/  ISETP.NE.AND P0, PT, R2, RZ, PT ;  /* 0x000000ff0200720c */ /* 0x000fe40003f05270 */
[----:B------:R-:W0:Y:S01]  /*06f0*/  LDC R2, c[0x0][0x370] ;  /* 0x0000dc00ff027b82 */ /* 0x000e220000000800 */
[----:B------:R1:W-:Y:S07]  /*0700*/  STS.64 [R5], R6 ;  /* 0x0000000605007388 */ /* 0x0003ee0000000a00 */
[----:B------:R-:W-:Y:S06]  /*0710*/  BAR.SYNC.DEFER_BLOCKING 0x0 ;  /* 0x0000000000007b1d */ /* 0x000fec0000010000 */
[----:B------:R-:W-:Y:S05]  /*0720*/  @P0 EXIT ;  /* 0x000000000000094d */ /* 0x000fea0003800000 */
[----:B------:R-:W2:Y:S01]  /*0730*/  LDCU UR7, c[0x0][0x360] ;  /* 0x00006c00ff0777ac */ /* 0x000ea20008000800 */
[----:B------:R-:W-:Y:S01]  /*0740*/  CS2R R16, SRZ ;  /* 0x0000000000107805 */ /* 0x000fe2000001ff00 */
[----:B------:R-:W-:Y:S01]  /*0750*/  UMOV UR4, URZ ;  /* 0x000000ff00047c82 */ /* 0x000fe20008000000 */
[----:B--2---:R-:W-:Y:S02]  /*0760*/  UISETP.GE.U32.AND UP0, UPT, UR7, 0x10, UPT ;  /* 0x000000100700788c */ /* 0x004fe4000bf06070 */
[----:B------:R-:W-:-:S07]  /*0770*/  ULOP3.LUT UR8, UR7, 0xf, URZ, 0xc0, !UPT ;  /* 0x0000000f07087892 */ /* 0x000fce000f8ec0ff */
[----:B------:R-:W-:Y:S05]  /*0780*/  BRA.U !UP0, `(.L_x_11) ;  /* 0x0000000108847547 */ /* 0x000fea000b800000 */
[----:B------:R-:W-:Y:S01]  /*0790*/  ULOP3.LUT UR6, UR7, 0xfffffff0, URZ, 0xc0, !UPT ;  /* 0xfffffff007067892 */ /* 0x000fe2000f8ec0ff */
[----:B------:R-:W-:Y:S01]  /*07a0*/  CS2R R16, SRZ ;  /* 0x0000000000107805 */ /* 0x000fe2000001ff00 */
[----:B------:R-:W-:Y:S02]  /*07b0*/  ULOP3.LUT UR4, UR7, 0x7f0, URZ, 0xc0, !UPT ;  /* 0x000007f007047892 */ /* 0x000fe4000f8ec0ff */
[----:B------:R-:W-:Y:S02]  /*07c0*/  UIADD3 UR9, UPT, UPT, UR5, 0x40, URZ ;  /* 0x0000004005097890 */ /* 0x000fe4000fffe0ff */
[----:B------:R-:W-:-:S12]  /*07d0*/  UIADD3 UR6, UPT, UPT, -UR6, URZ, URZ ;  /* 0x000000ff06067290 */ /* 0x000fd8000fffe1ff */
.L_x_12:
[----:B------:R-:W2:Y:S01]  /*07e0*/  LDS.128 R8, [UR9+-0x40] ;  /* 0xffffc009ff087984 */ /* 0x000ea20008000c00 */
[----:B------:R-:W-:-:S03]  /*07f0*/  UIADD3 UR6, UPT, UPT, UR6, 0x10, URZ ;  /* 0x0000001006067890 */ /* 0x000fc6000fffe0ff */
[----:B------:R-:W3:Y:S01]  /*0800*/  LDS.128 R12, [UR9+-0x30] ;  /* 0xffffd009ff0c7984 */ /* 0x000ee20008000c00 */
[----:B------:R-:W-:-:S03]  /*0810*/  UISETP.NE.AND UP0, UPT, UR6, URZ, UPT ;  /* 0x000000ff0600728c */ /* 0x000fc6000bf05270 */
[----:B-1----:R-:W1:Y:S01]  /*0820*/  LDS.128 R4, [UR9+-0x20] ;  /* 0xffffe009ff047984 */ /* 0x002e620008000c00 */
[----:B--2---:R-:W-:-:S08]  /*0830*/  DADD R8, R8, R16 ;  /* 0x0000000008087229 */ /* 0x004fd00000000010 */
[----:B------:R-:W-:Y:S02]  /*0840*/  DADD R16, R8, R10 ;  /* 0x0000000008107229 */ /* 0x000fe4000000000a */
[----:B------:R-:W2:Y:S06]  /*0850*/  LDS.128 R8, [UR9+-0x10] ;  /* 0xfffff009ff087984 */ /* 0x000eac0008000c00 */
[----:B---3--:R-:W-:-:S08]  /*0860*/  DADD R12, R16, R12 ;  /* 0x00000000100c7229 */ /* 0x008fd0000000000c */
[----:B------:R-:W-:Y:S02]  /*0870*/  DADD R16, R12, R14 ;  /* 0x000000000c107229 */ /* 0x000fe4000000000e */
[----:B------:R-:W3:Y:S06]  /*0880*/  LDS.128 R12, [UR9] ;  /* 0x00000009ff0c7984 */ /* 0x000eec0008000c00 */
[----:B-1----:R-:W-:-:S08]  /*0890*/  DADD R4, R16, R4 ;  /* 0x0000000010047229 */ /* 0x002fd00000000004 */
[----:B------:R-:W-:Y:S02]  /*08a0*/  DADD R16, R4, R6 ;  /* 0x0000000004107229 */ /* 0x000fe40000000006 */
[----:B------:R-:W1:Y:S06]  /*08b0*/  LDS.128 R4, [UR9+0x10] ;  /* 0x00001009ff047984 */ /* 0x000e6c0008000c00 */
[----:B--2---:R-:W-:-:S08]  /*08c0*/  DADD R8, R16, R8 ;  /* 0x0000000010087229 */ /* 0x004fd00000000008 */
[----:B------:R-:W-:Y:S02]  /*08d0*/  DADD R16, R8, R10 ;  /* 0x0000000008107229 */ /* 0x000fe4000000000a */
[----:B------:R-:W2:Y:S06]  /*08e0*/  LDS.128 R8, [UR9+0x20] ;  /* 0x00002009ff087984 */ /* 0x000eac0008000c00 */
[----:B---3--:R-:W-:-:S08]  /*08f0*/  DADD R12, R16, R12 ;  /* 0x00000000100c7229 */ /* 0x008fd0000000000c */
[----:B------:R-:W-:Y:S02]  /*0900*/  DADD R16, R12, R14 ;  /* 0x000000000c107229 */ /* 0x000fe4000000000e */
[----:B------:R-:W3:Y:S01]  /*0910*/  LDS.128 R12, [UR9+0x30] ;  /* 0x00003009ff0c7984 */ /* 0x000ee20008000c00 */
[----:B------:R-:W-:-:S05]  /*0920*/  UIADD3 UR9, UPT, UPT, UR9, 0x80, URZ ;  /* 0x0000008009097890 */ /* 0x000fca000fffe0ff */
[----:B-1----:R-:W-:-:S08]  /*0930*/  DADD R4, R16, R4 ;  /* 0x0000000010047229 */ /* 0x002fd00000000004 */
[----:B------:R-:W-:-:S08]  /*0940*/  DADD R4, R4, R6 ;  /* 0x0000000004047229 */ /* 0x000fd00000000006 */
[----:B--2---:R-:W-:-:S08]  /*0950*/  DADD R4, R4, R8 ;  /* 0x0000000004047229 */ /* 0x004fd00000000008 */
[----:B------:R-:W-:-:S08]  /*0960*/  DADD R4, R4, R10 ;  /* 0x0000000004047229 */ /* 0x000fd0000000000a */
[----:B---3--:R-:W-:-:S08]  /*0970*/  DADD R4, R4, R12 ;  /* 0x0000000004047229 */ /* 0x008fd0000000000c */
[----:B------:R-:W-:Y:S01]  /*0980*/  DADD R16, R4, R14 ;  /* 0x0000000004107229 */ /* 0x000fe2000000000e */
[----:B------:R-:W-:Y:S10]  /*0990*/  BRA.U UP0, `(.L_x_12) ;  /* 0xfffffffd00907547 */ /* 0x000ff4000b83ffff */
.L_x_11:
[----:B------:R-:W-:Y:S01]  /*09a0*/  UISETP.NE.AND UP0, UPT, UR8, URZ, UPT ;  /* 0x000000ff0800728c */ /* 0x000fe2000bf05270 */
[----:B0-----:R-:W-:-:S08]  /*09b0*/  IMAD R2, R3, R2, R0 ;  /* 0x0000000203027224 */ /* 0x001fd000078e0200 */
[----:B------:R-:W-:Y:S05]  /*09c0*/  BRA.U !UP0, `(.L_x_13) ;  /* 0x0000000108a07547 */ /* 0x000fea000b800000 */
[----:B------:R-:W-:Y:S02]  /*09d0*/  UISETP.GE.U32.AND UP0, UPT, UR8, 0x8, UPT ;  /* 0x000000080800788c */ /* 0x000fe4000bf06070 */
[----:B------:R-:W-:-:S04]  /*09e0*/  ULOP3.LUT UR9, UR7, 0x7, URZ, 0xc0, !UPT ;  /* 0x0000000707097892 */ /* 0x000fc8000f8ec0ff */
[----:B------:R-:W-:-:S03]  /*09f0*/  UISETP.NE.AND UP1, UPT, UR9, URZ, UPT ;  /* 0x000000ff0900728c */ /* 0x000fc6000bf25270 */
[----:B------:R-:W-:Y:S08]  /*0a00*/  BRA.U !UP0, `(.L_x_14) ;  /* 0x0000000108387547 */ /* 0x000ff0000b800000 */
[----:B------:R-:W-:Y:S02]  /*0a10*/  ULEA UR6, UR4, UR5, 0x3 ;  /* 0x0000000504067291 */ /* 0x000fe4000f8e18ff */
[----:B------:R-:W-:-:S07]  /*0a20*/  UIADD3 UR4, UPT, UPT, UR4, 0x8, URZ ;  /* 0x0000000804047890 */ /* 0x000fce000fffe0ff */
[----:B------:R-:W0:Y:S04]  /*0a30*/  LDS.128 R12, [UR6] ;  /* 0x00000006ff0c7984 */ /* 0x000e280008000c00 */
[----:B-1----:R-:W1:Y:S04]  /*0a40*/  LDS.128 R4, [UR6+0x10] ;  /* 0x00001006ff047984 */ /* 0x002e680008000c00 */
[----:B------:R-:W2:Y:S01]  /*0a50*/  LDS.128 R8, [UR6+0x20] ;  /* 0x00002006ff087984 */ /* 0x000ea20008000c00 */
[----:B0-----:R-:W-:-:S08]  /*0a60*/  DADD R12, R16, R12 ;  /* 0x00000000100c7229 */ /* 0x001fd0000000000c */
[----:B------:R-:W-:Y:S02]  /*0a70*/  DADD R16, R12, R14 ;  /* 0x000000000c107229 */ /* 0x000fe4000000000e */
[----:B------:R-:W0:Y:S06]  /*0a80*/  LDS.128 R12, [UR6+0x30] ;  /* 0x00003006ff0c7984 */ /* 0x000e2c0008000c00 */
[----:B-1----:R-:W-:-:S08]  /*0a90*/  DADD R4, R16, R4 ;  /* 0x0000000010047229 */ /* 0x002fd00000000004 */
[----:B------:R-:W-:-:S08]  /*0aa0*/  DADD R4, R4, R6 ;  /* 0x0000000004047229 */ /* 0x000fd00000000006 */
[----:B--2---:R-:W-:-:S08]  /*0ab0*/  DADD R4, R4, R8 ;  /* 0x0000000004047229 */ /* 0x004fd00000000008 */
[----:B------:R-:W-:-:S08]  /*0ac0*/  DADD R4, R4, R10 ;  /* 0x0000000004047229 */ /* 0x000fd0000000000a */
[----:B0-----:R-:W-:-:S08]  /*0ad0*/  DADD R4, R4, R12 ;  /* 0x0000000004047229 */ /* 0x001fd0000000000c */
[----:B------:R-:W-:-:S11]  /*0ae0*/  DADD R16, R4, R14 ;  /* 0x0000000004107229 */ /* 0x000fd6000000000e */
.L_x_14:
        /* <DEDUP_REMOVED lines=8> */
[----:B-1----:R-:W1:Y:S01]  /*0b70*/  LDS.128 R4, [UR7+0x10] ;  /* 0x00001007ff047984 */ /* 0x002e620008000c00 */
[----:B0-----:R-:W-:-:S08]  /*0b80*/  DADD R8, R16, R8 ;  /* 0x0000000010087229 */ /* 0x001fd00000000008 */
[----:B------:R-:W-:-:S08]  /*0b90*/  DADD R8, R8, R10 ;  /* 0x0000000008087229 */ /* 0x000fd0000000000a */
[----:B-1----:R-:W-:-:S08]  /*0ba0*/  DADD R4, R8, R4 ;  /* 0x0000000008047229 */ /* 0x002fd00000000004 */
[----:B------:R-:W-:-:S11]  /*0bb0*/  DADD R16, R4, R6 ;  /* 0x0000000004107229 */ /* 0x000fd60000000006 */
.L_x_15:
[----:B------:R-:W-:Y:S05]  /*0bc0*/  BRA.U !UP1, `(.L_x_13) ;  /* 0x0000000109207547 */ /* 0x000fea000b800000 */
[----:B------:R-:W-:Y:S02]  /*0bd0*/  ULEA UR4, UR4, UR5, 0x3 ;  /* 0x0000000504047291 */ /* 0x000fe4000f8e18ff */
[----:B------:R-:W-:-:S12]  /*0be0*/  UIADD3 UR6, UPT, UPT, -UR6, URZ, URZ ;  /* 0x000000ff06067290 */ /* 0x000fd8000fffe1ff */
.L_x_16:
[----:B-1----:R-:W0:Y:S01]  /*0bf0*/  LDS.64 R4, [UR4] ;  /* 0x00000004ff047984 */ /* 0x002e220008000a00 */
[----:B------:R-:W-:Y:S02]  /*0c00*/  UIADD3 UR6, UPT, UPT, UR6, 0x1, URZ ;  /* 0x0000000106067890 */ /* 0x000fe4000fffe0ff */
[----:B------:R-:W-:Y:S02]  /*0c10*/  UIADD3 UR4, UPT, UPT, UR4, 0x8, URZ ;  /* 0x0000000804047890 */ /* 0x000fe4000fffe0ff */
[----:B------:R-:W-:Y:S01]  /*0c20*/  UISETP.NE.AND UP0, UPT, UR6, URZ, UPT ;  /* 0x000000ff0600728c */ /* 0x000fe2000bf05270 */
[----:B0-----:R-:W-:-:S08]  /*0c30*/  DADD R16, R4, R16 ;  /* 0x0000000004107229 */ /* 0x001fd00000000010 */
[----:B------:R-:W-:Y:S05]  /*0c40*/  BRA.U UP0, `(.L_x_16) ;  /* 0xfffffffd00e87547 */ /* 0x000fea000b83ffff */
.L_x_13:
[----:B-1----:R-:W0:Y:S02]  /*0c50*/  LDC.64 R4, c[0x0][0x3e8] ;  /* 0x0000fa00ff047b82 */ /* 0x002e240000000a00 */
[----:B0-----:R-:W-:-:S05]  /*0c60*/  IMAD.WIDE R2, R2, 0x8, R4 ;  /* 0x0000000802027825 */ /* 0x001fca00078e0204 */
[----:B------:R-:W-:Y:S01]  /*0c70*/  STG.E.64 desc[UR10][R2.64], R16 ;  /* 0x0000001002007986 */ /* 0x000fe2000c101b0a */
[----:B------:R-:W-:Y:S05]  /*0c80*/  EXIT ;  /* 0x000000000000794d */ /* 0x000fea0003800000 */
        .weak           $__internal_0_$__cuda_sm20_dblrcp_rn_slowpath_v3
        .type           $__internal_0_$__cuda_sm20_dblrcp_rn_slowpath_v3,@function
        .size           $__internal_0_$__cuda_sm20_dblrcp_rn_slowpath_v3,(.L_x_22 - $__internal_0_$__cuda_sm20_dblrcp_rn_slowpath_v3)
$__internal_0_$__cuda_sm20_dblrcp_rn_slowpath_v3:
[----:B------:R-:W-:Y:S01]  /*0c90*/  IMAD.MOV.U32 R14, RZ, RZ, R16 ;  /* 0x000000ffff0e7224 */ /* 0x000fe200078e0010 */
[----:B------:R-:W-:Y:S01]  /*0ca0*/  MOV R15, R17 ;  /* 0x00000011000f7202 */ /* 0x000fe20000000f00 */
[----:B------:R-:W-:Y:S05]  /*0cb0*/  BSSY.RECONVERGENT B2, `(.L_x_17) ;  /* 0x0000024000027945 */ /* 0x000fea0003800200 */
[----:B------:R-:W-:-:S14]  /*0cc0*/  DSETP.GTU.AND P1, PT, |R14|, +INF , PT ;  /* 0x7ff000000e00742a */ /* 0x000fdc0003f2c200 */
[----:B------:R-:W-:Y:S05]  /*0cd0*/  @P1 BRA `(.L_x_18) ;  /* 0x00000000007c1947 */ /* 0x000fea0003800000 */
[----:B------:R-:W-:-:S05]  /*0ce0*/  LOP3.LUT R16, R17, 0x7fffffff, RZ, 0xc0, !PT ;  /* 0x7fffffff11107812 */ /* 0x000fca00078ec0ff */
[----:B------:R-:W-:-:S05]  /*0cf0*/  VIADD R17, R16, 0xffffffff ;  /* 0xffffffff10117836 */ /* 0x000fca0000000000 */
[----:B------:R-:W-:-:S13]  /*0d00*/  ISETP.GE.U32.AND P1, PT, R17, 0x7fefffff, PT ;  /* 0x7fefffff1100780c */ /* 0x000fda0003f26070 */
[----:B------:R-:W-:Y:S02]  /*0d10*/  @P1 LOP3.LUT R23, R15, 0x7ff00000, RZ, 0x3c, !PT ;  /* 0x7ff000000f171812 */ /* 0x000fe400078e3cff */
[----:B------:R-:W-:Y:S01]  /*0d20*/  @P1 MOV R22, RZ ;  /* 0x000000ff00161202 */ /* 0x000fe20000000f00 */
[----:B------:R-:W-:Y:S06]  /*0d30*/  @P1 BRA `(.L_x_19) ;  /* 0x00000000006c1947 */ /* 0x000fec0003800000 */
[----:B------:R-:W-:-:S13]  /*0d40*/  ISETP.GE.U32.AND P1, PT, R16, 0x1000001, PT ;  /* 0x010000011000780c */ /* 0x000fda0003f26070 */
[----:B------:R-:W-:Y:S05]  /*0d50*/  @!P1 BRA `(.L_x_20) ;  /* 0x0000000000349947 */ /* 0x000fea0003800000 */
[----:B------:R-:W-:Y:S01]  /*0d60*/  VIADD R23, R15, 0xc0200000 ;  /* 0xc02000000f177836 */ /* 0x000fe20000000000 */
[----:B------:R-:W-:-:S03]  /*0d70*/  MOV R22, R14 ;  /* 0x0000000e00167202 */ /* 0x000fc60000000f00 */
[----:B------:R-:W0:Y:S03]  /*0d80*/  MUFU.RCP64H R21, R23 ;  /* 0x0000001700157308 */ /* 0x000e260000001800 */
[----:B0-----:R-:W-:-:S08]  /*0d90*/  DFMA R16, -R22, R20, 1 ;  /* 0x3ff000001610742b */ /* 0x001fd00000000114 */
[----:B------:R-:W-:-:S08]  /*0da0*/  DFMA R16, R16, R16, R16 ;  /* 0x000000101010722b */ /* 0x000fd00000000010 */
[----:B------:R-:W-:-:S08]  /*0db0*/  DFMA R16, R20, R16, R20 ;  /* 0x000000101410722b */ /* 0x000fd00000000014 */
[----:B------:R-:W-:-:S08]  /*0dc0*/  DFMA R20, -R22, R16, 1 ;  /* 0x3ff000001614742b */ /* 0x000fd00000000110 */
[----:B------:R-:W-:-:S08]  /*0dd0*/  DFMA R16, R16, R20, R16 ;  /* 0x000000141010722b */ /* 0x000fd00000000010 */
[----:B------:R-:W-:-:S08]  /*0de0*/  DMUL R16, R16, 2.2250738585072013831e-308 ;  /* 0x0010000010107828 */ /* 0x000fd00000000000 */
[----:B------:R-:W-:-:S08]  /*0df0*/  DFMA R14, -R14, R16, 1 ;  /* 0x3ff000000e0e742b */ /* 0x000fd00000000110 */
[----:B------:R-:W-:-:S08]  /*0e00*/  DFMA R14, R14, R14, R14 ;  /* 0x0000000e0e0e722b */ /* 0x000fd0000000000e */
[----:B------:R-:W-:Y:S01]  /*0e10*/  DFMA R22, R16, R14, R16 ;  /* 0x0000000e1016722b */ /* 0x000fe20000000010 */
[----:B------:R-:W-:Y:S10]  /*0e20*/  BRA `(.L_x_19) ;  /* 0x0000000000307947 */ /* 0x000ff40003800000 */
.L_x_20:
[----:B------:R-:W-:Y:S01]  /*0e30*/  DMUL R16, R14, 8.11296384146066816958e+31 ;  /* 0x469000000e107828 */ /* 0x000fe20000000000 */
[----:B------:R-:W-:-:S05]  /*0e40*/  MOV R14, R20 ;  /* 0x00000014000e7202 */ /* 0x000fca0000000f00 */
[----:B------:R-:W0:Y:S02]  /*0e50*/  MUFU.RCP64H R15, R17 ;  /* 0x00000011000f7308 */ /* 0x000e240000001800 */
[----:B0-----:R-:W-:-:S08]  /*0e60*/  DFMA R20, -R16, R14, 1 ;  /* 0x3ff000001014742b */ /* 0x001fd0000000010e */
[----:B------:R-:W-:-:S08]  /*0e70*/  DFMA R20, R20, R20, R20 ;  /* 0x000000141414722b */ /* 0x000fd00000000014 */
[----:B------:R-:W-:-:S08]  /*0e80*/  DFMA R20, R14, R20, R14 ;  /* 0x000000140e14722b */ /* 0x000fd0000000000e */
[----:B------:R-:W-:-:S08]  /*0e90*/  DFMA R14, -R16, R20, 1 ;  /* 0x3ff00000100e742b */ /* 0x000fd00000000114 */
[----:B------:R-:W-:-:S08]  /*0ea0*/  DFMA R14, R20, R14, R20 ;  /* 0x0000000e140e722b */ /* 0x000fd00000000014 */
[----:B------:R-:W-:Y:S01]  /*0eb0*/  DMUL R22, R14, 8.11296384146066816958e+31 ;  /* 0x469000000e167828 */ /* 0x000fe20000000000 */
[----:B------:R-:W-:Y:S10]  /*0ec0*/  BRA `(.L_x_19) ;  /* 0x0000000000087947 */ /* 0x000ff40003800000 */
.L_x_18:
[----:B------:R-:W-:Y:S01]  /*0ed0*/  LOP3.LUT R23, R15, 0x80000, RZ, 0xfc, !PT ;  /* 0x000800000f177812 */ /* 0x000fe200078efcff */
[----:B------:R-:W-:-:S07]  /*0ee0*/  IMAD.MOV.U32 R22, RZ, RZ, R14 ;  /* 0x000000ffff167224 */ /* 0x000fce00078e000e */
.L_x_19:
[----:B------:R-:W-:Y:S05]  /*0ef0*/  BSYNC.RECONVERGENT B2 ;  /* 0x0000000000027941 */ /* 0x000fea0003800200 */
.L_x_17:
[----:B------:R-:W-:Y:S01]  /*0f00*/  HFMA2 R15, -RZ, RZ, 0, 0 ;  /* 0x00000000ff0f7431 */ /* 0x000fe200000001ff */
[----:B------:R-:W-:-:S04]  /*0f10*/  MOV R14, R18 ;  /* 0x00000012000e7202 */ /* 0x000fc80000000f00 */
[----:B------:R-:W-:Y:S05]  /*0f20*/  RET.REL.NODEC R14 `(t1wt3_cuda_kernel) ;  /* 0xfffffff00e347950 */ /* 0x000fea0003c3ffff */
.L_x_21:
        /* <DEDUP_REMOVED lines=13> */
.L_x_22:


//--------------------- .nv.shared.reserved.0     --------------------------
	.section	.nv.shared.reserved.0,"aw",@nobits
	.weak		__nv_reservedSMEM_offset_0_alias
	.size		__nv_reservedSMEM_offset_0_alias, 0, 64
	.other		__nv_reservedSMEM_offset_0_alias,@"STO_CUDA_RESERVED_SHARED STV_DEFAULT"
__nv_reservedSMEM_offset_0_alias:
	.zero		0
	.zero		64


//--------------------- .nv.shared.t1wt3_cuda_kernel --------------------------
	.section	.nv.shared.t1wt3_cuda_kernel,"aw",@nobits
	.sectionflags	@""
	.align	8
.nv.shared.t1wt3_cuda_kernel:
	.zero		9216


//--------------------- .nv.constant0.reduce_etd_kernel --------------------------
	.section	.nv.constant0.reduce_etd_kernel,"a",@progbits
	.sectionflags	@""
	.align	4
.nv.constant0.reduce_etd_kernel:
	.zero		920


//--------------------- .nv.constant0.t1wt3_cuda_kernel --------------------------
	.section	.nv.constant0.t1wt3_cuda_kernel,"a",@progbits
	.sectionflags	@""
	.align	4
.nv.constant0.t1wt3_cuda_kernel:
	.zero		1008


//--------------------- SYMBOLS --------------------------

	.type		.nv.reservedSmem.offset0,@object
	.size		.nv.reservedSmem.offset0,0x4
	.type		.nv.reservedSmem.cap,@object
	.size		.nv.reservedSmem.cap,0x4
